// auto-generated by cutlass_sweep.gemm — config: {"arch": "sm_90", "cluster_m": 2, "cluster_n": 1, "dtype": "int8", "dtype_b": "int8", "layout": "nt", "stages": 0, "tile_k": 128, "tile_m": 192, "tile_n": 8}
#include "cutlass/cutlass.h"
#include "cutlass/gemm/collective/collective_builder.hpp"
#include "cutlass/gemm/device/gemm_universal_adapter.h"
#include "cutlass/gemm/kernel/gemm_universal.hpp"
#include "cutlass/epilogue/collective/collective_builder.hpp"

using ElemA = int8_t;
using ElemB = int8_t;
using ElemCD = int8_t;
using Acc  = int32_t;
using TileShape    = cute::Shape<cute::_192, cute::_8, cute::_128>;
using ClusterShape = cute::Shape<cute::_2, cute::_1, cute::_1>;

using CollectiveEpilogue = typename cutlass::epilogue::collective::CollectiveBuilder<
    cutlass::arch::Sm90, cutlass::arch::OpClassTensorOp,
    TileShape, ClusterShape,
    cutlass::epilogue::collective::EpilogueTileAuto,
    Acc, Acc,
    ElemCD, cutlass::layout::RowMajor, 128 / cutlass::sizeof_bits<ElemCD>::value,
    ElemCD, cutlass::layout::RowMajor, 128 / cutlass::sizeof_bits<ElemCD>::value,
    cutlass::epilogue::collective::EpilogueScheduleAuto
  >::CollectiveOp;

using CollectiveMainloop = typename cutlass::gemm::collective::CollectiveBuilder<
    cutlass::arch::Sm90, cutlass::arch::OpClassTensorOp,
    ElemA, cutlass::layout::RowMajor, 128 / cutlass::sizeof_bits<ElemA>::value,
    ElemB, cutlass::layout::ColumnMajor, 128 / cutlass::sizeof_bits<ElemB>::value,
    Acc,
    TileShape, ClusterShape,
    cutlass::gemm::collective::StageCountAutoCarveout<static_cast<int>(sizeof(typename CollectiveEpilogue::SharedStorage))>,
    cutlass::gemm::collective::KernelScheduleAuto
  >::CollectiveOp;

using GemmKernel = cutlass::gemm::kernel::GemmUniversal<
    cute::Shape<int,int,int,int>,
    CollectiveMainloop,
    CollectiveEpilogue
>;
using Gemm = cutlass::gemm::device::GemmUniversalAdapter<GemmKernel>;

// Force the device kernel symbol into the cubin without needing a host main.
auto* _anchor = &cutlass::device_kernel<GemmKernel>;


// ===== COMPILED SASS (sm_90a) =====

	.target	sm_90a

	.elftype	@"ET_EXEC"


//--------------------- .note.nv.tkinfo           --------------------------
	.section	.note.nv.tkinfo,"",@"SHT_NOTE"
	.sectionflags	@"SHF_NOTE_NV_TKINFO"
	.tkinfo
        /*0018*/ 	.word	0x00000002
        /*0030*/ 	.string	""
        /*0030*/ 	.string	"ptxas"
        /*0030*/ 	.string	"Cuda compilation tools, release 13.0, V13.0.88"
        /*0030*/ 	.string	"Build cuda_13.0.r13.0/compiler.36424714_0"
        /*0030*/ 	.string	"-arch sm_90a -m 64 "



//--------------------- .note.nv.cuinfo           --------------------------
	.section	.note.nv.cuinfo,"",@"SHT_NOTE"
	.sectionflags	@"SHF_NOTE_NV_CUINFO"
        /*0018*/ 	.short	0x0002
        /*001a*/ 	.short	0x005a
        /*001c*/ 	.short	0x0082
	.zero		2


//--------------------- .nv.info                  --------------------------
	.section	.nv.info,"",@"SHT_CUDA_INFO"
	.align	4


	//----- nvinfo : EIATTR_REGCOUNT
	.align		4
        /*0000*/ 	.byte	0x04, 0x2f
        /*0002*/ 	.short	(.L_15 - .L_14)
	.align		4
.L_14:
        /*0004*/ 	.word	index@(_ZN7cutlass13device_kernelINS_4gemm6kernel13GemmUniversalIN4cute5tupleIJiiiiEEENS1_10collective13CollectiveMmaINS1_34MainloopSm90TmaGmmaWarpSpecializedILi9ENS5_IJNS4_1CILi2EEENSA_ILi1EEESC_EEENS1_35KernelTmaWarpSpecializedCooperativeEEENS5_IJNSA_ILi192EEENSA_ILi8EEENSA_ILi128EEEEEEaNS5_IJlSC_lEEEaSK_NS4_8TiledMMAINS4_8MMA_AtomIJNS4_4SM904GMMA25MMA_64x8x32_S32S8S8_SS_TNEEEENS4_6LayoutISD_NS5_IJSC_NSA_ILi0EEESS_EEEEENS5_IJNS4_10UnderscoreESV_SV_EEEEENS4_13SM90_TMA_LOADENS4_14ComposedLayoutINS4_7SwizzleILi3ELi4ELi3EEENS4_18smem_ptr_flag_bitsILi8EEENSR_INS5_IJSH_SI_EEENS5_IJSI_SC_EEEEEEEvNS4_8identityENS4_23SM90_TMA_LOAD_MULTICASTES17_vS18_EENS_8epilogue10collective6detail29Sm90TmaWarpSpecializedAdapterINS1C_15DefaultEpilogueIaSK_SK_NS1B_6thread17LinearCombinationIaLi1EiiLNS1G_9ScaleType4KindE0ELNS_15FloatRoundStyleE2EaEENS1_15EpilogueDefaultEEEEEvvEEEEvNT_6ParamsE)
        /*0008*/ 	.word	0x000000a8


	//----- nvinfo : EIATTR_FRAME_SIZE
	.align		4
.L_15:
        /*000c*/ 	.byte	0x04, 0x11
        /*000e*/ 	.short	(.L_17 - .L_16)
	.align		4
.L_16:
        /*0010*/ 	.word	index@(_ZN7cutlass13device_kernelINS_4gemm6kernel13GemmUniversalIN4cute5tupleIJiiiiEEENS1_10collective13CollectiveMmaINS1_34MainloopSm90TmaGmmaWarpSpecializedILi9ENS5_IJNS4_1CILi2EEENSA_ILi1EEESC_EEENS1_35KernelTmaWarpSpecializedCooperativeEEENS5_IJNSA_ILi192EEENSA_ILi8EEENSA_ILi128EEEEEEaNS5_IJlSC_lEEEaSK_NS4_8TiledMMAINS4_8MMA_AtomIJNS4_4SM904GMMA25MMA_64x8x32_S32S8S8_SS_TNEEEENS4_6LayoutISD_NS5_IJSC_NSA_ILi0EEESS_EEEEENS5_IJNS4_10UnderscoreESV_SV_EEEEENS4_13SM90_TMA_LOADENS4_14ComposedLayoutINS4_7SwizzleILi3ELi4ELi3EEENS4_18smem_ptr_flag_bitsILi8EEENSR_INS5_IJSH_SI_EEENS5_IJSI_SC_EEEEEEEvNS4_8identityENS4_23SM90_TMA_LOAD_MULTICASTES17_vS18_EENS_8epilogue10collective6detail29Sm90TmaWarpSpecializedAdapterINS1C_15DefaultEpilogueIaSK_SK_NS1B_6thread17LinearCombinationIaLi1EiiLNS1G_9ScaleType4KindE0ELNS_15FloatRoundStyleE2EaEENS1_15EpilogueDefaultEEEEEvvEEEEvNT_6ParamsE)
        /*0014*/ 	.word	0x00000000


	//----- nvinfo : EIATTR_MIN_STACK_SIZE
	.align		4
.L_17:
        /*0018*/ 	.byte	0x04, 0x12
        /*001a*/ 	.short	(.L_19 - .L_18)
	.align		4
.L_18:
        /*001c*/ 	.word	index@(_ZN7cutlass13device_kernelINS_4gemm6kernel13GemmUniversalIN4cute5tupleIJiiiiEEENS1_10collective13CollectiveMmaINS1_34MainloopSm90TmaGmmaWarpSpecializedILi9ENS5_IJNS4_1CILi2EEENSA_ILi1EEESC_EEENS1_35KernelTmaWarpSpecializedCooperativeEEENS5_IJNSA_ILi192EEENSA_ILi8EEENSA_ILi128EEEEEEaNS5_IJlSC_lEEEaSK_NS4_8TiledMMAINS4_8MMA_AtomIJNS4_4SM904GMMA25MMA_64x8x32_S32S8S8_SS_TNEEEENS4_6LayoutISD_NS5_IJSC_NSA_ILi0EEESS_EEEEENS5_IJNS4_10UnderscoreESV_SV_EEEEENS4_13SM90_TMA_LOADENS4_14ComposedLayoutINS4_7SwizzleILi3ELi4ELi3EEENS4_18smem_ptr_flag_bitsILi8EEENSR_INS5_IJSH_SI_EEENS5_IJSI_SC_EEEEEEEvNS4_8identityENS4_23SM90_TMA_LOAD_MULTICASTES17_vS18_EENS_8epilogue10collective6detail29Sm90TmaWarpSpecializedAdapterINS1C_15DefaultEpilogueIaSK_SK_NS1B_6thread17LinearCombinationIaLi1EiiLNS1G_9ScaleType4KindE0ELNS_15FloatRoundStyleE2EaEENS1_15EpilogueDefaultEEEEEvvEEEEvNT_6ParamsE)
        /*0020*/ 	.word	0x00000000
.L_19:


//--------------------- .nv.compat                --------------------------
	.section	.nv.compat,"",@"SHT_CUDA_COMPAT_INFO"
	.align	4
        /*0000*/ 	.byte	0x02, 0x09, 0x01, 0x00, 0x02, 0x02, 0x04, 0x00, 0x02, 0x05, 0x05, 0x00, 0x03, 0x07, 0x01, 0x01
        /*0010*/ 	.byte	0x02, 0x03, 0x01, 0x00, 0x02, 0x06, 0x01, 0x00, 0x04, 0x0b, 0x08, 0x00, 0x00, 0x00, 0x00, 0x00
        /*0020*/ 	.byte	0x00, 0x00, 0x00, 0x00


//--------------------- .nv.info._ZN7cutlass13device_kernelINS_4gemm6kernel13GemmUniversalIN4cute5tupleIJiiiiEEENS1_10collective13CollectiveMmaINS1_34MainloopSm90TmaGmmaWarpSpecializedILi9ENS5_IJNS4_1CILi2EEENSA_ILi1EEESC_EEENS1_35KernelTmaWarpSpecializedCooperativeEEENS5_IJNSA_ILi192EEENSA_ILi8EEENSA_ILi128EEEEEEaNS5_IJlSC_lEEEaSK_NS4_8TiledMMAINS4_8MMA_AtomIJNS4_4SM904GMMA25MMA_64x8x32_S32S8S8_SS_TNEEEENS4_6LayoutISD_NS5_IJSC_NSA_ILi0EEESS_EEEEENS5_IJNS4_10UnderscoreESV_SV_EEEEENS4_13SM90_TMA_LOADENS4_14ComposedLayoutINS4_7SwizzleILi3ELi4ELi3EEENS4_18smem_ptr_flag_bitsILi8EEENSR_INS5_IJSH_SI_EEENS5_IJSI_SC_EEEEEEEvNS4_8identityENS4_23SM90_TMA_LOAD_MULTICASTES17_vS18_EENS_8epilogue10collective6detail29Sm90TmaWarpSpecializedAdapterINS1C_15DefaultEpilogueIaSK_SK_NS1B_6thread17LinearCombinationIaLi1EiiLNS1G_9ScaleType4KindE0ELNS_15FloatRoundStyleE2EaEENS1_15EpilogueDefaultEEEEEvvEEEEvNT_6ParamsE --------------------------
	.section	.nv.info._ZN7cutlass13device_kernelINS_4gemm6kernel13GemmUniversalIN4cute5tupleIJiiiiEEENS1_10collective13CollectiveMmaINS1_34MainloopSm90TmaGmmaWarpSpecializedILi9ENS5_IJNS4_1CILi2EEENSA_ILi1EEESC_EEENS1_35KernelTmaWarpSpecializedCooperativeEEENS5_IJNSA_ILi192EEENSA_ILi8EEENSA_ILi128EEEEEEaNS5_IJlSC_lEEEaSK_NS4_8TiledMMAINS4_8MMA_AtomIJNS4_4SM904GMMA25MMA_64x8x32_S32S8S8_SS_TNEEEENS4_6LayoutISD_NS5_IJSC_NSA_ILi0EEESS_EEEEENS5_IJNS4_10UnderscoreESV_SV_EEEEENS4_13SM90_TMA_LOADENS4_14ComposedLayoutINS4_7SwizzleILi3ELi4ELi3EEENS4_18smem_ptr_flag_bitsILi8EEENSR_INS5_IJSH_SI_EEENS5_IJSI_SC_EEEEEEEvNS4_8identityENS4_23SM90_TMA_LOAD_MULTICASTES17_vS18_EENS_8epilogue10collective6detail29Sm90TmaWarpSpecializedAdapterINS1C_15DefaultEpilogueIaSK_SK_NS1B_6thread17LinearCombinationIaLi1EiiLNS1G_9ScaleType4KindE0ELNS_15FloatRoundStyleE2EaEENS1_15EpilogueDefaultEEEEEvvEEEEvNT_6ParamsE,"",@"SHT_CUDA_INFO"
	.sectionflags	@""
	.align	4


	//----- nvinfo : EIATTR_CUDA_API_VERSION
	.align		4
        /*0000*/ 	.byte	0x04, 0x37
        /*0002*/ 	.short	(.L_21 - .L_20)
.L_20:
        /*0004*/ 	.word	0x00000082


	//----- nvinfo : EIATTR_KPARAM_INFO
	.align		4
.L_21:
        /*0008*/ 	.byte	0x04, 0x17
        /*000a*/ 	.short	(.L_23 - .L_22)
.L_22:
        /*000c*/ 	.word	0x00000000
        /*0010*/ 	.short	0x0000
        /*0012*/ 	.short	0x0070
        /*0014*/ 	.byte	0x00, 0xf0, 0x01, 0x10


	//----- nvinfo : EIATTR_SPARSE_MMA_MASK
	.align		4
.L_23:
        /*0018*/ 	.byte	0x03, 0x50
        /*001a*/ 	.short	0x0000


	//----- nvinfo : EIATTR_MAXREG_COUNT
	.align		4
        /*001c*/ 	.byte	0x03, 0x1b
        /*001e*/ 	.short	0x00a8


	//----- nvinfo : EIATTR_NUM_BARRIERS
	.align		4
        /*0020*/ 	.byte	0x02, 0x4c
        /*0022*/ 	.byte	0x01
	.zero		1


	//----- nvinfo : EIATTR_EXTERNS
	.align		4
        /*0024*/ 	.byte	0x04, 0x0f
        /*0026*/ 	.short	(.L_25 - .L_24)


	//   ....[0]....
	.align		4
.L_24:
        /*0028*/ 	.word	index@(__assertfail)


	//----- nvinfo : EIATTR_MERCURY_ISA_VERSION
	.align		4
.L_25:
        /*002c*/ 	.byte	0x03, 0x5f
        /*002e*/ 	.short	0x0101


	//----- nvinfo : EIATTR_INT_WARP_WIDE_INSTR_OFFSETS
	.align		4
        /*0030*/ 	.byte	0x04, 0x31
        /*0032*/ 	.short	(.L_27 - .L_26)


	//   ....[0]....
.L_26:
        /*0034*/ 	.word	0x00000550


	//   ....[1]....
        /*0038*/ 	.word	0x00000580


	//   ....[2]....
        /*003c*/ 	.word	0x00000760


	//----- nvinfo : EIATTR_COOP_GROUP_MASK_REGIDS
	.align		4
.L_27:
        /*0040*/ 	.byte	0x04, 0x29
        /*0042*/ 	.short	(.L_29 - .L_28)


	//   ....[0]....
.L_28:
        /*0044*/ 	.word	0xffffffff


	//   ....[1]....
        /*0048*/ 	.word	0xffffffff


	//   ....[2]....
        /*004c*/ 	.word	0xffffffff


	//   ....[3]....
        /*0050*/ 	.word	0xffffffff


	//   ....[4]....
        /*0054*/ 	.word	0xffffffff


	//   ....[5]....
        /*0058*/ 	.word	0xffffffff


	//----- nvinfo : EIATTR_COOP_GROUP_INSTR_OFFSETS
	.align		4
.L_29:
        /*005c*/ 	.byte	0x04, 0x28
        /*005e*/ 	.short	(.L_31 - .L_30)


	//   ....[0]....
.L_30:
        /*0060*/ 	.word	0x00000060


	//   ....[1]....
        /*0064*/ 	.word	0x00000070


	//   ....[2]....
        /*0068*/ 	.word	0x00000130


	//   ....[3]....
        /*006c*/ 	.word	0x000003a0


	//   ....[4]....
        /*0070*/ 	.word	0x000008d0


	//   ....[5]....
        /*0074*/ 	.word	0x000013d0


	//----- nvinfo : EIATTR_REG_RECONFIG
	.align		4
.L_31:
        /*0078*/ 	.byte	0x01, 0x54
	.zero		2


	//----- nvinfo : EIATTR_SYSCALL_OFFSETS
	.align		4
        /*007c*/ 	.byte	0x04, 0x46
        /*007e*/ 	.short	(.L_33 - .L_32)


	//   ....[0]....
.L_32:
        /*0080*/ 	.word	0x000015a0


	//----- nvinfo : EIATTR_MBARRIER_INSTR_OFFSETS
	.align		4
.L_33:
        /*0084*/ 	.byte	0x04, 0x39
        /*0086*/ 	.short	(.L_35 - .L_34)


	//   ....[0]....
.L_34:
        /*0088*/ 	.word	0x00000250
        /*008c*/ 	.word	0x000000ff
        /*0090*/ 	.word	0x00000000
        /*0094*/ 	.short	0x0100
        /*0096*/ 	.byte	0x08
	.zero		1


	//   ....[1]....
        /*0098*/ 	.word	0x00000260
        /*009c*/ 	.word	0x000000ff
        /*00a0*/ 	.word	0x00000048
        /*00a4*/ 	.short	0x0100
        /*00a6*/ 	.byte	0x08
	.zero		1


	//   ....[2]....
        /*00a8*/ 	.word	0x00000270
        /*00ac*/ 	.word	0x000000ff
        /*00b0*/ 	.word	0x00000008
        /*00b4*/ 	.short	0x0100
        /*00b6*/ 	.byte	0x08
	.zero		1


	//   ....[3]....
        /*00b8*/ 	.word	0x00000280
        /*00bc*/ 	.word	0x000000ff
        /*00c0*/ 	.word	0x00000050
        /*00c4*/ 	.short	0x0100
        /*00c6*/ 	.byte	0x08
	.zero		1


	//   ....[4]....
        /*00c8*/ 	.word	0x00000290
        /*00cc*/ 	.word	0x000000ff
        /*00d0*/ 	.word	0x00000010
        /*00d4*/ 	.short	0x0100
        /*00d6*/ 	.byte	0x08
	.zero		1


	//   ....[5]....
        /*00d8*/ 	.word	0x000002a0
        /*00dc*/ 	.word	0x000000ff
        /*00e0*/ 	.word	0x00000058
        /*00e4*/ 	.short	0x0100
        /*00e6*/ 	.byte	0x08
	.zero		1


	//   ....[6]....
        /*00e8*/ 	.word	0x000002b0
        /*00ec*/ 	.word	0x000000ff
        /*00f0*/ 	.word	0x00000018
        /*00f4*/ 	.short	0x0100
        /*00f6*/ 	.byte	0x08
	.zero		1


	//   ....[7]....
        /*00f8*/ 	.word	0x000002c0
        /*00fc*/ 	.word	0x000000ff
        /*0100*/ 	.word	0x00000060
        /*0104*/ 	.short	0x0100
        /*0106*/ 	.byte	0x08
	.zero		1


	//   ....[8]....
        /*0108*/ 	.word	0x000002d0
        /*010c*/ 	.word	0x000000ff
        /*0110*/ 	.word	0x00000020
        /*0114*/ 	.short	0x0100
        /*0116*/ 	.byte	0x08
	.zero		1


	//   ....[9]....
        /*0118*/ 	.word	0x000002e0
        /*011c*/ 	.word	0x000000ff
        /*0120*/ 	.word	0x00000068
        /*0124*/ 	.short	0x0100
        /*0126*/ 	.byte	0x08
	.zero		1


	//   ....[10]....
        /*0128*/ 	.word	0x000002f0
        /*012c*/ 	.word	0x000000ff
        /*0130*/ 	.word	0x00000028
        /*0134*/ 	.short	0x0100
        /*0136*/ 	.byte	0x08
	.zero		1


	//   ....[11]....
        /*0138*/ 	.word	0x00000300
        /*013c*/ 	.word	0x000000ff
        /*0140*/ 	.word	0x00000070
        /*0144*/ 	.short	0x0100
        /*0146*/ 	.byte	0x08
	.zero		1


	//   ....[12]....
        /*0148*/ 	.word	0x00000310
        /*014c*/ 	.word	0x000000ff
        /*0150*/ 	.word	0x00000030
        /*0154*/ 	.short	0x0100
        /*0156*/ 	.byte	0x08
	.zero		1


	//   ....[13]....
        /*0158*/ 	.word	0x00000320
        /*015c*/ 	.word	0x000000ff
        /*0160*/ 	.word	0x00000078
        /*0164*/ 	.short	0x0100
        /*0166*/ 	.byte	0x08
	.zero		1


	//   ....[14]....
        /*0168*/ 	.word	0x00000330
        /*016c*/ 	.word	0x000000ff
        /*0170*/ 	.word	0x00000038
        /*0174*/ 	.short	0x0100
        /*0176*/ 	.byte	0x08
	.zero		1


	//   ....[15]....
        /*0178*/ 	.word	0x00000340
        /*017c*/ 	.word	0x000000ff
        /*0180*/ 	.word	0x00000080
        /*0184*/ 	.short	0x0100
        /*0186*/ 	.byte	0x08
	.zero		1


	//   ....[16]....
        /*0188*/ 	.word	0x00000350
        /*018c*/ 	.word	0x000000ff
        /*0190*/ 	.word	0x00000040
        /*0194*/ 	.short	0x0100
        /*0196*/ 	.byte	0x08
	.zero		1


	//   ....[17]....
        /*0198*/ 	.word	0x00000360
        /*019c*/ 	.word	0x000000ff
        /*01a0*/ 	.word	0x00000088
        /*01a4*/ 	.short	0x0100
        /*01a6*/ 	.byte	0x08
	.zero		1


	//   ....[18]....
        /*01a8*/ 	.word	0x000007d0
        /*01ac*/ 	.word	0x000000ff
        /*01b0*/ 	.word	0x000000a0
        /*01b4*/ 	.short	0x0100
        /*01b6*/ 	.byte	0x06
	.zero		1


	//   ....[19]....
        /*01b8*/ 	.word	0x00000860
        /*01bc*/ 	.word	0x000000ff
        /*01c0*/ 	.word	0x000000a8
        /*01c4*/ 	.short	0x0100
        /*01c6*/ 	.byte	0x06
	.zero		1


	//   ....[20]....
        /*01c8*/ 	.word	0x00001660
        /*01cc*/ 	.word	0x00000003
        /*01d0*/ 	.word	0x00000000
        /*01d4*/ 	.short	0x010a
        /*01d6*/ 	.byte	0x3f
	.zero		1


	//   ....[21]....
        /*01d8*/ 	.word	0x000016a0
        /*01dc*/ 	.word	0x00000003
        /*01e0*/ 	.word	0x00000000
        /*01e4*/ 	.short	0x010a
        /*01e6*/ 	.byte	0x3f
	.zero		1


	//   ....[22]....
        /*01e8*/ 	.word	0x00001be0
        /*01ec*/ 	.word	0x00000004
        /*01f0*/ 	.word	0x00000000
        /*01f4*/ 	.short	0x010a
        /*01f6*/ 	.byte	0x3f
	.zero		1


	//   ....[23]....
        /*01f8*/ 	.word	0x00001c20
        /*01fc*/ 	.word	0x00000004
        /*0200*/ 	.word	0x00000000
        /*0204*/ 	.short	0x010a
        /*0206*/ 	.byte	0x3f
	.zero		1


	//   ....[24]....
        /*0208*/ 	.word	0x00002000
        /*020c*/ 	.word	0x00000004
        /*0210*/ 	.word	0x00000000
        /*0214*/ 	.short	0x0101
        /*0216*/ 	.byte	0x3f
	.zero		1


	//   ....[25]....
        /*0218*/ 	.word	0x00002220
        /*021c*/ 	.word	0x00000000
        /*0220*/ 	.word	0x00000000
        /*0224*/ 	.short	0x0101
        /*0226*/ 	.byte	0x3f
	.zero		1


	//   ....[26]....
        /*0228*/ 	.word	0x00003ed0
        /*022c*/ 	.word	0x0000000f
        /*0230*/ 	.word	0x00000048
        /*0234*/ 	.short	0x010a
        /*0236*/ 	.byte	0x3f
	.zero		1


	//   ....[27]....
        /*0238*/ 	.word	0x00004250
        /*023c*/ 	.word	0x00000005
        /*0240*/ 	.word	0x000000a8
        /*0244*/ 	.short	0x0101
        /*0246*/ 	.byte	0x3f
	.zero		1


	//   ....[28]....
        /*0248*/ 	.word	0x000049c0
        /*024c*/ 	.word	0x00000005
        /*0250*/ 	.word	0x00000000
        /*0254*/ 	.short	0x010a
        /*0256*/ 	.byte	0x3f
	.zero		1


	//   ....[29]....
        /*0258*/ 	.word	0x00004a40
        /*025c*/ 	.word	0x00000009
        /*0260*/ 	.word	0x00000000
        /*0264*/ 	.short	0x010a
        /*0266*/ 	.byte	0x3f
	.zero		1


	//   ....[30]....
        /*0268*/ 	.word	0x00004ad0
        /*026c*/ 	.word	0x00000008
        /*0270*/ 	.word	0x00000000
        /*0274*/ 	.short	0x010a
        /*0276*/ 	.byte	0x3f
	.zero		1


	//   ....[31]....
        /*0278*/ 	.word	0x00004b60
        /*027c*/ 	.word	0x00000009
        /*0280*/ 	.word	0x00000000
        /*0284*/ 	.short	0x010a
        /*0286*/ 	.byte	0x3f
	.zero		1


	//   ....[32]....
        /*0288*/ 	.word	0x00004bf0
        /*028c*/ 	.word	0x00000008
        /*0290*/ 	.word	0x00000000
        /*0294*/ 	.short	0x010a
        /*0296*/ 	.byte	0x3f
	.zero		1


	//   ....[33]....
        /*0298*/ 	.word	0x00004c80
        /*029c*/ 	.word	0x00000009
        /*02a0*/ 	.word	0x00000000
        /*02a4*/ 	.short	0x010a
        /*02a6*/ 	.byte	0x3f
	.zero		1


	//   ....[34]....
        /*02a8*/ 	.word	0x00004d10
        /*02ac*/ 	.word	0x00000008
        /*02b0*/ 	.word	0x00000000
        /*02b4*/ 	.short	0x010a
        /*02b6*/ 	.byte	0x3f
	.zero		1


	//   ....[35]....
        /*02b8*/ 	.word	0x00004da0
        /*02bc*/ 	.word	0x0000000b
        /*02c0*/ 	.word	0x00000000
        /*02c4*/ 	.short	0x010a
        /*02c6*/ 	.byte	0x3f
	.zero		1


	//   ....[36]....
        /*02c8*/ 	.word	0x00004e30
        /*02cc*/ 	.word	0x00000003
        /*02d0*/ 	.word	0x00000000
        /*02d4*/ 	.short	0x010a
        /*02d6*/ 	.byte	0x3f
	.zero		1


	//   ....[37]....
        /*02d8*/ 	.word	0x00004e90
        /*02dc*/ 	.word	0x00000003
        /*02e0*/ 	.word	0x00000000
        /*02e4*/ 	.short	0x010a
        /*02e6*/ 	.byte	0x3f
	.zero		1


	//   ....[38]....
        /*02e8*/ 	.word	0x00004ee0
        /*02ec*/ 	.word	0x00000004
        /*02f0*/ 	.word	0x00000000
        /*02f4*/ 	.short	0x010a
        /*02f6*/ 	.byte	0x3f
	.zero		1


	//   ....[39]....
        /*02f8*/ 	.word	0x00004fb0
        /*02fc*/ 	.word	0x0000000f
        /*0300*/ 	.word	0x00000048
        /*0304*/ 	.short	0x010a
        /*0306*/ 	.byte	0x3f
	.zero		1


	//   ....[40]....
        /*0308*/ 	.word	0x00005080
        /*030c*/ 	.word	0x00000005
        /*0310*/ 	.word	0x00000000
        /*0314*/ 	.short	0x010a
        /*0316*/ 	.byte	0x3f
	.zero		1


	//   ....[41]....
        /*0318*/ 	.word	0x000050d0
        /*031c*/ 	.word	0x00000009
        /*0320*/ 	.word	0x00000000
        /*0324*/ 	.short	0x010a
        /*0326*/ 	.byte	0x3f
	.zero		1


	//   ....[42]....
        /*0328*/ 	.word	0x00005120
        /*032c*/ 	.word	0x00000008
        /*0330*/ 	.word	0x00000000
        /*0334*/ 	.short	0x010a
        /*0336*/ 	.byte	0x3f
	.zero		1


	//   ....[43]....
        /*0338*/ 	.word	0x00005170
        /*033c*/ 	.word	0x00000009
        /*0340*/ 	.word	0x00000000
        /*0344*/ 	.short	0x010a
        /*0346*/ 	.byte	0x3f
	.zero		1


	//   ....[44]....
        /*0348*/ 	.word	0x000051c0
        /*034c*/ 	.word	0x00000008
        /*0350*/ 	.word	0x00000000
        /*0354*/ 	.short	0x010a
        /*0356*/ 	.byte	0x3f
	.zero		1


	//   ....[45]....
        /*0358*/ 	.word	0x00005210
        /*035c*/ 	.word	0x00000009
        /*0360*/ 	.word	0x00000000
        /*0364*/ 	.short	0x010a
        /*0366*/ 	.byte	0x3f
	.zero		1


	//   ....[46]....
        /*0368*/ 	.word	0x00005260
        /*036c*/ 	.word	0x00000008
        /*0370*/ 	.word	0x00000000
        /*0374*/ 	.short	0x010a
        /*0376*/ 	.byte	0x3f
	.zero		1


	//   ....[47]....
        /*0378*/ 	.word	0x000052b0
        /*037c*/ 	.word	0x0000000b
        /*0380*/ 	.word	0x00000000
        /*0384*/ 	.short	0x010a
        /*0386*/ 	.byte	0x3f
	.zero		1


	//----- nvinfo : EIATTR_NUM_MBARRIERS
	.align		4
.L_35:
        /*0388*/ 	.byte	0x03, 0x38
        /*038a*/ 	.short	0x0014


	//----- nvinfo : EIATTR_EXIT_INSTR_OFFSETS
	.align		4
        /*038c*/ 	.byte	0x04, 0x1c
        /*038e*/ 	.short	(.L_37 - .L_36)


	//   ....[0]....
.L_36:
        /*0390*/ 	.word	0x00000a30


	//   ....[1]....
        /*0394*/ 	.word	0x00001230


	//   ....[2]....
        /*0398*/ 	.word	0x000035e0


	//   ....[3]....
        /*039c*/ 	.word	0x00003b30


	//   ....[4]....
        /*03a0*/ 	.word	0x00004e80


	//----- nvinfo : EIATTR_MAX_THREADS
	.align		4
.L_37:
        /*03a4*/ 	.byte	0x04, 0x05
        /*03a6*/ 	.short	(.L_39 - .L_38)
.L_38:
        /*03a8*/ 	.word	0x00000180
        /*03ac*/ 	.word	0x00000001
        /*03b0*/ 	.word	0x00000001


	//----- nvinfo : EIATTR_CRS_STACK_SIZE
	.align		4
.L_39:
        /*03b4*/ 	.byte	0x04, 0x1e
        /*03b6*/ 	.short	(.L_41 - .L_40)
.L_40:
        /*03b8*/ 	.word	0x00000000


	//----- nvinfo : EIATTR_CBANK_PARAM_SIZE
	.align		4
.L_41:
        /*03bc*/ 	.byte	0x03, 0x19
        /*03be*/ 	.short	0x0470


	//----- nvinfo : EIATTR_PARAM_CBANK
	.align		4
        /*03c0*/ 	.byte	0x04, 0x0a
        /*03c2*/ 	.short	(.L_43 - .L_42)
	.align		4
.L_42:
        /*03c4*/ 	.word	index@(.nv.constant0._ZN7cutlass13device_kernelINS_4gemm6kernel13GemmUniversalIN4cute5tupleIJiiiiEEENS1_10collective13CollectiveMmaINS1_34MainloopSm90TmaGmmaWarpSpecializedILi9ENS5_IJNS4_1CILi2EEENSA_ILi1EEESC_EEENS1_35KernelTmaWarpSpecializedCooperativeEEENS5_IJNSA_ILi192EEENSA_ILi8EEENSA_ILi128EEEEEEaNS5_IJlSC_lEEEaSK_NS4_8TiledMMAINS4_8MMA_AtomIJNS4_4SM904GMMA25MMA_64x8x32_S32S8S8_SS_TNEEEENS4_6LayoutISD_NS5_IJSC_NSA_ILi0EEESS_EEEEENS5_IJNS4_10UnderscoreESV_SV_EEEEENS4_13SM90_TMA_LOADENS4_14ComposedLayoutINS4_7SwizzleILi3ELi4ELi3EEENS4_18smem_ptr_flag_bitsILi8EEENSR_INS5_IJSH_SI_EEENS5_IJSI_SC_EEEEEEEvNS4_8identityENS4_23SM90_TMA_LOAD_MULTICASTES17_vS18_EENS_8epilogue10collective6detail29Sm90TmaWarpSpecializedAdapterINS1C_15DefaultEpilogueIaSK_SK_NS1B_6thread17LinearCombinationIaLi1EiiLNS1G_9ScaleType4KindE0ELNS_15FloatRoundStyleE2EaEENS1_15EpilogueDefaultEEEEEvvEEEEvNT_6ParamsE)
        /*03c8*/ 	.short	0x0210
        /*03ca*/ 	.short	0x0470


	//----- nvinfo : EIATTR_SW_WAR
	.align		4
.L_43:
        /*03cc*/ 	.byte	0x04, 0x36
        /*03ce*/ 	.short	(.L_45 - .L_44)
.L_44:
        /*03d0*/ 	.word	0x00000008
.L_45:


//--------------------- .nv.callgraph             --------------------------
	.section	.nv.callgraph,"",@"SHT_CUDA_CALLGRAPH"
	.align	4
	.sectionentsize	8
	.align		4
        /*0000*/ 	.word	0x00000000
	.align		4
        /*0004*/ 	.word	0xffffffff
	.align		4
        /*0008*/ 	.word	index@(_ZN7cutlass13device_kernelINS_4gemm6kernel13GemmUniversalIN4cute5tupleIJiiiiEEENS1_10collective13CollectiveMmaINS1_34MainloopSm90TmaGmmaWarpSpecializedILi9ENS5_IJNS4_1CILi2EEENSA_ILi1EEESC_EEENS1_35KernelTmaWarpSpecializedCooperativeEEENS5_IJNSA_ILi192EEENSA_ILi8EEENSA_ILi128EEEEEEaNS5_IJlSC_lEEEaSK_NS4_8TiledMMAINS4_8MMA_AtomIJNS4_4SM904GMMA25MMA_64x8x32_S32S8S8_SS_TNEEEENS4_6LayoutISD_NS5_IJSC_NSA_ILi0EEESS_EEEEENS5_IJNS4_10UnderscoreESV_SV_EEEEENS4_13SM90_TMA_LOADENS4_14ComposedLayoutINS4_7SwizzleILi3ELi4ELi3EEENS4_18smem_ptr_flag_bitsILi8EEENSR_INS5_IJSH_SI_EEENS5_IJSI_SC_EEEEEEEvNS4_8identityENS4_23SM90_TMA_LOAD_MULTICASTES17_vS18_EENS_8epilogue10collective6detail29Sm90TmaWarpSpecializedAdapterINS1C_15DefaultEpilogueIaSK_SK_NS1B_6thread17LinearCombinationIaLi1EiiLNS1G_9ScaleType4KindE0ELNS_15FloatRoundStyleE2EaEENS1_15EpilogueDefaultEEEEEvvEEEEvNT_6ParamsE)
	.align		4
        /*000c*/ 	.word	index@(__assertfail)
	.align		4
        /*0010*/ 	.word	0x00000000
	.align		4
        /*0014*/ 	.word	0xfffffffe
	.align		4
        /*0018*/ 	.word	0x00000000
	.align		4
        /*001c*/ 	.word	0xfffffffd
	.align		4
        /*0020*/ 	.word	0x00000000
	.align		4
        /*0024*/ 	.word	0xfffffffc


//--------------------- .nv.constant4             --------------------------
	.section	.nv.constant4,"a",@progbits
	.align	8
	.align		8
.nv.constant4:
        /*0000*/ 	.dword	__assertfail
	.align		8
        /*0008*/ 	.dword	__unnamed_1
	.align		8
        /*0010*/ 	.dword	_ZN40_INTERNAL_e2bf479e_4_k_cu_0ee7f0a2_105874cuda3std3__45__cpo5beginE
	.align		8
        /*0018*/ 	.dword	_ZN40_INTERNAL_e2bf479e_4_k_cu_0ee7f0a2_105874cuda3std3__45__cpo3endE
	.align		8
        /*0020*/ 	.dword	_ZN40_INTERNAL_e2bf479e_4_k_cu_0ee7f0a2_105874cuda3std3__45__cpo6cbeginE
	.align		8
        /*0028*/ 	.dword	_ZN40_INTERNAL_e2bf479e_4_k_cu_0ee7f0a2_105874cuda3std3__45__cpo4cendE
	.align		8
        /*0030*/ 	.dword	_ZN40_INTERNAL_e2bf479e_4_k_cu_0ee7f0a2_105874cuda3std3__442_GLOBAL__N__e2bf479e_4_k_cu_0ee7f0a2_105876ignoreE
	.align		8
        /*0038*/ 	.dword	_ZN40_INTERNAL_e2bf479e_4_k_cu_0ee7f0a2_105874cuda3std3__419piecewise_constructE
	.align		8
        /*0040*/ 	.dword	_ZN40_INTERNAL_e2bf479e_4_k_cu_0ee7f0a2_105874cuda3std3__48in_placeE
	.align		8
        /*0048*/ 	.dword	_ZN40_INTERNAL_e2bf479e_4_k_cu_0ee7f0a2_105874cuda3std6ranges3__45__cpo4swapE
	.align		8
        /*0050*/ 	.dword	_ZN40_INTERNAL_e2bf479e_4_k_cu_0ee7f0a2_105874cuda3std6ranges3__45__cpo9iter_moveE
	.align		8
        /*0058*/ 	.dword	_ZN40_INTERNAL_e2bf479e_4_k_cu_0ee7f0a2_105874cute7productE
	.align		8
        /*0060*/ 	.dword	_ZN40_INTERNAL_e2bf479e_4_k_cu_0ee7f0a2_105874cute1_E
	.align		8
        /*0068*/ 	.dword	$str$22
	.align		8
        /*0070*/ 	.dword	$str$23


//--------------------- .text._ZN7cutlass13device_kernelINS_4gemm6kernel13GemmUniversalIN4cute5tupleIJiiiiEEENS1_10collective13CollectiveMmaINS1_34MainloopSm90TmaGmmaWarpSpecializedILi9ENS5_IJNS4_1CILi2EEENSA_ILi1EEESC_EEENS1_35KernelTmaWarpSpecializedCooperativeEEENS5_IJNSA_ILi192EEENSA_ILi8EEENSA_ILi128EEEEEEaNS5_IJlSC_lEEEaSK_NS4_8TiledMMAINS4_8MMA_AtomIJNS4_4SM904GMMA25MMA_64x8x32_S32S8S8_SS_TNEEEENS4_6LayoutISD_NS5_IJSC_NSA_ILi0EEESS_EEEEENS5_IJNS4_10UnderscoreESV_SV_EEEEENS4_13SM90_TMA_LOADENS4_14ComposedLayoutINS4_7SwizzleILi3ELi4ELi3EEENS4_18smem_ptr_flag_bitsILi8EEENSR_INS5_IJSH_SI_EEENS5_IJSI_SC_EEEEEEEvNS4_8identityENS4_23SM90_TMA_LOAD_MULTICASTES17_vS18_EENS_8epilogue10collective6detail29Sm90TmaWarpSpecializedAdapterINS1C_15DefaultEpilogueIaSK_SK_NS1B_6thread17LinearCombinationIaLi1EiiLNS1G_9ScaleType4KindE0ELNS_15FloatRoundStyleE2EaEENS1_15EpilogueDefaultEEEEEvvEEEEvNT_6ParamsE --------------------------
	.section	.text._ZN7cutlass13device_kernelINS_4gemm6kernel13GemmUniversalIN4cute5tupleIJiiiiEEENS1_10collective13CollectiveMmaINS1_34MainloopSm90TmaGmmaWarpSpecializedILi9ENS5_IJNS4_1CILi2EEENSA_ILi1EEESC_EEENS1_35KernelTmaWarpSpecializedCooperativeEEENS5_IJNSA_ILi192EEENSA_ILi8EEENSA_ILi128EEEEEEaNS5_IJlSC_lEEEaSK_NS4_8TiledMMAINS4_8MMA_AtomIJNS4_4SM904GMMA25MMA_64x8x32_S32S8S8_SS_TNEEEENS4_6LayoutISD_NS5_IJSC_NSA_ILi0EEESS_EEEEENS5_IJNS4_10UnderscoreESV_SV_EEEEENS4_13SM90_TMA_LOADENS4_14ComposedLayoutINS4_7SwizzleILi3ELi4ELi3EEENS4_18smem_ptr_flag_bitsILi8EEENSR_INS5_IJSH_SI_EEENS5_IJSI_SC_EEEEEEEvNS4_8identityENS4_23SM90_TMA_LOAD_MULTICASTES17_vS18_EENS_8epilogue10collective6detail29Sm90TmaWarpSpecializedAdapterINS1C_15DefaultEpilogueIaSK_SK_NS1B_6thread17LinearCombinationIaLi1EiiLNS1G_9ScaleType4KindE0ELNS_15FloatRoundStyleE2EaEENS1_15EpilogueDefaultEEEEEvvEEEEvNT_6ParamsE,"ax",@progbits
	.align	128
.text._ZN7cutlass13device_kernelINS_4gemm6kernel13GemmUniversalIN4cute5tupleIJiiiiEEENS1_10collective13CollectiveMmaINS1_34MainloopSm90TmaGmmaWarpSpecializedILi9ENS5_IJNS4_1CILi2EEENSA_ILi1EEESC_EEENS1_35KernelTmaWarpSpecializedCooperativeEEENS5_IJNSA_ILi192EEENSA_ILi8EEENSA_ILi128EEEEEEaNS5_IJlSC_lEEEaSK_NS4_8TiledMMAINS4_8MMA_AtomIJNS4_4SM904GMMA25MMA_64x8x32_S32S8S8_SS_TNEEEENS4_6LayoutISD_NS5_IJSC_NSA_ILi0EEESS_EEEEENS5_IJNS4_10UnderscoreESV_SV_EEEEENS4_13SM90_TMA_LOADENS4_14ComposedLayoutINS4_7SwizzleILi3ELi4ELi3EEENS4_18smem_ptr_flag_bitsILi8EEENSR_INS5_IJSH_SI_EEENS5_IJSI_SC_EEEEEEEvNS4_8identityENS4_23SM90_TMA_LOAD_MULTICASTES17_vS18_EENS_8epilogue10collective6detail29Sm90TmaWarpSpecializedAdapterINS1C_15DefaultEpilogueIaSK_SK_NS1B_6thread17LinearCombinationIaLi1EiiLNS1G_9ScaleType4KindE0ELNS_15FloatRoundStyleE2EaEENS1_15EpilogueDefaultEEEEEvvEEEEvNT_6ParamsE:
        .type           _ZN7cutlass13device_kernelINS_4gemm6kernel13GemmUniversalIN4cute5tupleIJiiiiEEENS1_10collective13CollectiveMmaINS1_34MainloopSm90TmaGmmaWarpSpecializedILi9ENS5_IJNS4_1CILi2EEENSA_ILi1EEESC_EEENS1_35KernelTmaWarpSpecializedCooperativeEEENS5_IJNSA_ILi192EEENSA_ILi8EEENSA_ILi128EEEEEEaNS5_IJlSC_lEEEaSK_NS4_8TiledMMAINS4_8MMA_AtomIJNS4_4SM904GMMA25MMA_64x8x32_S32S8S8_SS_TNEEEENS4_6LayoutISD_NS5_IJSC_NSA_ILi0EEESS_EEEEENS5_IJNS4_10UnderscoreESV_SV_EEEEENS4_13SM90_TMA_LOADENS4_14ComposedLayoutINS4_7SwizzleILi3ELi4ELi3EEENS4_18smem_ptr_flag_bitsILi8EEENSR_INS5_IJSH_SI_EEENS5_IJSI_SC_EEEEEEEvNS4_8identityENS4_23SM90_TMA_LOAD_MULTICASTES17_vS18_EENS_8epilogue10collective6detail29Sm90TmaWarpSpecializedAdapterINS1C_15DefaultEpilogueIaSK_SK_NS1B_6thread17LinearCombinationIaLi1EiiLNS1G_9ScaleType4KindE0ELNS_15FloatRoundStyleE2EaEENS1_15EpilogueDefaultEEEEEvvEEEEvNT_6ParamsE,@function
        .size           _ZN7cutlass13device_kernelINS_4gemm6kernel13GemmUniversalIN4cute5tupleIJiiiiEEENS1_10collective13CollectiveMmaINS1_34MainloopSm90TmaGmmaWarpSpecializedILi9ENS5_IJNS4_1CILi2EEENSA_ILi1EEESC_EEENS1_35KernelTmaWarpSpecializedCooperativeEEENS5_IJNSA_ILi192EEENSA_ILi8EEENSA_ILi128EEEEEEaNS5_IJlSC_lEEEaSK_NS4_8TiledMMAINS4_8MMA_AtomIJNS4_4SM904GMMA25MMA_64x8x32_S32S8S8_SS_TNEEEENS4_6LayoutISD_NS5_IJSC_NSA_ILi0EEESS_EEEEENS5_IJNS4_10UnderscoreESV_SV_EEEEENS4_13SM90_TMA_LOADENS4_14ComposedLayoutINS4_7SwizzleILi3ELi4ELi3EEENS4_18smem_ptr_flag_bitsILi8EEENSR_INS5_IJSH_SI_EEENS5_IJSI_SC_EEEEEEEvNS4_8identityENS4_23SM90_TMA_LOAD_MULTICASTES17_vS18_EENS_8epilogue10collective6detail29Sm90TmaWarpSpecializedAdapterINS1C_15DefaultEpilogueIaSK_SK_NS1B_6thread17LinearCombinationIaLi1EiiLNS1G_9ScaleType4KindE0ELNS_15FloatRoundStyleE2EaEENS1_15EpilogueDefaultEEEEEvvEEEEvNT_6ParamsE,(.L_x_100 - _ZN7cutlass13device_kernelINS_4gemm6kernel13GemmUniversalIN4cute5tupleIJiiiiEEENS1_10collective13CollectiveMmaINS1_34MainloopSm90TmaGmmaWarpSpecializedILi9ENS5_IJNS4_1CILi2EEENSA_ILi1EEESC_EEENS1_35KernelTmaWarpSpecializedCooperativeEEENS5_IJNSA_ILi192EEENSA_ILi8EEENSA_ILi128EEEEEEaNS5_IJlSC_lEEEaSK_NS4_8TiledMMAINS4_8MMA_AtomIJNS4_4SM904GMMA25MMA_64x8x32_S32S8S8_SS_TNEEEENS4_6LayoutISD_NS5_IJSC_NSA_ILi0EEESS_EEEEENS5_IJNS4_10UnderscoreESV_SV_EEEEENS4_13SM90_TMA_LOADENS4_14ComposedLayoutINS4_7SwizzleILi3ELi4ELi3EEENS4_18smem_ptr_flag_bitsILi8EEENSR_INS5_IJSH_SI_EEENS5_IJSI_SC_EEEEEEEvNS4_8identityENS4_23SM90_TMA_LOAD_MULTICASTES17_vS18_EENS_8epilogue10collective6detail29Sm90TmaWarpSpecializedAdapterINS1C_15DefaultEpilogueIaSK_SK_NS1B_6thread17LinearCombinationIaLi1EiiLNS1G_9ScaleType4KindE0ELNS_15FloatRoundStyleE2EaEENS1_15EpilogueDefaultEEEEEvvEEEEvNT_6ParamsE)
        .other          _ZN7cutlass13device_kernelINS_4gemm6kernel13GemmUniversalIN4cute5tupleIJiiiiEEENS1_10collective13CollectiveMmaINS1_34MainloopSm90TmaGmmaWarpSpecializedILi9ENS5_IJNS4_1CILi2EEENSA_ILi1EEESC_EEENS1_35KernelTmaWarpSpecializedCooperativeEEENS5_IJNSA_ILi192EEENSA_ILi8EEENSA_ILi128EEEEEEaNS5_IJlSC_lEEEaSK_NS4_8TiledMMAINS4_8MMA_AtomIJNS4_4SM904GMMA25MMA_64x8x32_S32S8S8_SS_TNEEEENS4_6LayoutISD_NS5_IJSC_NSA_ILi0EEESS_EEEEENS5_IJNS4_10UnderscoreESV_SV_EEEEENS4_13SM90_TMA_LOADENS4_14ComposedLayoutINS4_7SwizzleILi3ELi4ELi3EEENS4_18smem_ptr_flag_bitsILi8EEENSR_INS5_IJSH_SI_EEENS5_IJSI_SC_EEEEEEEvNS4_8identityENS4_23SM90_TMA_LOAD_MULTICASTES17_vS18_EENS_8epilogue10collective6detail29Sm90TmaWarpSpecializedAdapterINS1C_15DefaultEpilogueIaSK_SK_NS1B_6thread17LinearCombinationIaLi1EiiLNS1G_9ScaleType4KindE0ELNS_15FloatRoundStyleE2EaEENS1_15EpilogueDefaultEEEEEvvEEEEvNT_6ParamsE,@"STO_CUDA_ENTRY STV_DEFAULT"
_ZN7cutlass13device_kernelINS_4gemm6kernel13GemmUniversalIN4cute5tupleIJiiiiEEENS1_10collective13CollectiveMmaINS1_34MainloopSm90TmaGmmaWarpSpecializedILi9ENS5_IJNS4_1CILi2EEENSA_ILi1EEESC_EEENS1_35KernelTmaWarpSpecializedCooperativeEEENS5_IJNSA_ILi192EEENSA_ILi8EEENSA_ILi128EEEEEEaNS5_IJlSC_lEEEaSK_NS4_8TiledMMAINS4_8MMA_AtomIJNS4_4SM904GMMA25MMA_64x8x32_S32S8S8_SS_TNEEEENS4_6LayoutISD_NS5_IJSC_NSA_ILi0EEESS_EEEEENS5_IJNS4_10UnderscoreESV_SV_EEEEENS4_13SM90_TMA_LOADENS4_14ComposedLayoutINS4_7SwizzleILi3ELi4ELi3EEENS4_18smem_ptr_flag_bitsILi8EEENSR_INS5_IJSH_SI_EEENS5_IJSI_SC_EEEEEEEvNS4_8identityENS4_23SM90_TMA_LOAD_MULTICASTES17_vS18_EENS_8epilogue10collective6detail29Sm90TmaWarpSpecializedAdapterINS1C_15DefaultEpilogueIaSK_SK_NS1B_6thread17LinearCombinationIaLi1EiiLNS1G_9ScaleType4KindE0ELNS_15FloatRoundStyleE2EaEENS1_15EpilogueDefaultEEEEEvvEEEEvNT_6ParamsE:
[----:B------:R-:W0:Y:S01]  /*0000*/  LDC R1, c[0x0][0x28] ;  /* 0x00000a00ff017b82 */ /* 0x000e220000000800 */
[----:B------:R-:W1:Y:S01]  /*0010*/  S2R R22, SR_TID.X ;  /* 0x0000000000167919 */ /* 0x000e620000002100 */
[----:B------:R-:W-:Y:S01]  /*0020*/  ELECT P0, URZ, PT ;  /* 0x00000000003f782f */ /* 0x000fe20003800000 */
[----:B------:R-:W-:Y:S01]  /*0030*/  BSSY B0, `(.L_x_0) ;  /* 0x000000f000007945 */ /* 0x000fe20003800000 */
[--C-:B-1----:R-:W-:Y:S02]  /*0040*/  SHF.R.U32.HI R0, RZ, 0x5, R22.reuse ;  /* 0x00000005ff007819 */ /* 0x102fe40000011616 */
[----:B------:R-:W-:-:S03]  /*0050*/  SHF.R.U32.HI R6, RZ, 0x7, R22 ;  /* 0x00000007ff067819 */ /* 0x000fc60000011616 */
[----:B------:R-:W1:Y:S04]  /*0060*/  SHFL.IDX PT, R2, R0, RZ, 0x1f ;  /* 0x00001fff00027589 */ /* 0x000e6800000e0000 */
[----:B------:R2:W3:Y:S01]  /*0070*/  SHFL.IDX PT, R5, R6, RZ, 0x1f ;  /* 0x00001fff06057589 */ /* 0x0004e200000e0000 */
[----:B-1----:R-:W-:-:S13]  /*0080*/  ISETP.NE.OR P0, PT, R2, RZ, !P0 ;  /* 0x000000ff0200720c */ /* 0x002fda0004705670 */
[----:B0-23--:R-:W-:Y:S05]  /*0090*/  @P0 BRA `(.L_x_1) ;  /* 0x0000000000200947 */ /* 0x00dfea0003800000 */
[----:B------:R-:W-:Y:S02]  /*00a0*/  ULDC.64 UR4, c[0x0][0x198] ;  /* 0x0000660000047ab9 */ /* 0x000fe40000000a00 */
[----:B------:R-:W-:Y:S02]  /*00b0*/  UIADD3 UR6, UP0, UR4, 0xf0, URZ ;  /* 0x000000f004067890 */ /* 0x000fe4000ff1e03f */
[----:B------:R-:W-:Y:S02]  /*00c0*/  UIADD3 UR4, UP1, UR4, 0x1f0, URZ ;  /* 0x000001f004047890 */ /* 0x000fe4000ff3e03f */
[----:B------:R-:W-:Y:S02]  /*00d0*/  UIADD3.X UR7, URZ, UR5, URZ, UP0, !UPT ;  /* 0x000000053f077290 */ /* 0x000fe400087fe43f */
[----:B------:R-:W-:-:S07]  /*00e0*/  UIADD3.X UR5, URZ, UR5, URZ, UP1, !UPT ;  /* 0x000000053f057290 */ /* 0x000fce0008ffe43f */
[----:B------:R0:W-:Y:S02]  /*00f0*/  UTMACCTL.PF [UR6] ;  /* 0x00000000060079b9 */ /* 0x0001e40008040000 */
[----:B------:R0:W-:Y:S02]  /*0100*/  UTMACCTL.PF [UR4] ;  /* 0x00000000040079b9 */ /* 0x0001e40008040000 */
[----:B0-----:R-:W-:Y:S01]  /*0110*/  NOP ;  /* 0x0000000000007918 */ /* 0x001fe20000000000 */
.L_x_1:
[----:B------:R-:W-:Y:S05]  /*0120*/  BSYNC B0 ;  /* 0x0000000000007941 */ /* 0x000fea0003800000 */
.L_x_0:
[----:B------:R-:W0:Y:S02]  /*0130*/  SHFL.IDX PT, R3, R0, RZ, 0x1f ;  /* 0x00001fff00037589 */ /* 0x000e2400000e0000 */
[----:B0-----:R-:W-:-:S13]  /*0140*/  ISETP.NE.AND P0, PT, R3, RZ, PT ;  /* 0x000000ff0300720c */ /* 0x001fda0003f05270 */
[----:B------:R-:W-:Y:S05]  /*0150*/  @P0 BRA `(.L_x_2) ;  /* 0x00000000008c0947 */ /* 0x000fea0003800000 */
[----:B------:R-:W-:Y:S01]  /*0160*/  ELECT P0, URZ, PT ;  /* 0x00000000003f782f */ /* 0x000fe20003800000 */
[----:B------:R-:W-:-:S12]  /*0170*/  BSSY B0, `(.L_x_2) ;  /* 0x0000021000007945 */ /* 0x000fd80003800000 */
[----:B------:R-:W-:Y:S05]  /*0180*/  @!P0 BRA `(.L_x_3) ;  /* 0x00000000007c8947 */ /* 0x000fea0003800000 */
[----:B------:R-:W0:Y:S01]  /*0190*/  S2UR UR8, SR_CgaCtaId ;  /* 0x00000000000879c3 */ /* 0x000e220000008800 */
[----:B------:R-:W-:Y:S01]  /*01a0*/  UMOV UR4, 0x400 ;  /* 0x0000040000047882 */ /* 0x000fe20000000000 */
[----:B------:R-:W-:Y:S01]  /*01b0*/  UMOV UR5, 0x1 ;  /* 0x0000000100057882 */ /* 0x000fe20000000000 */
[----:B------:R-:W-:Y:S02]  /*01c0*/  UMOV UR6, 0x4 ;  /* 0x0000000400067882 */ /* 0x000fe40000000000 */
[----:B------:R-:W-:-:S04]  /*01d0*/  UIADD3 UR6, -UR6, 0x100000, URZ ;  /* 0x0010000006067890 */ /* 0x000fc8000fffe13f */
[----:B------:R-:W-:Y:S02]  /*01e0*/  USHF.L.U32 UR7, UR6, 0xb, URZ ;  /* 0x0000000b06077899 */ /* 0x000fe4000800063f */
[----:B------:R-:W-:Y:S02]  /*01f0*/  USHF.L.U32 UR6, UR6, 0x1, URZ ;  /* 0x0000000106067899 */ /* 0x000fe4000800063f */
[----:B0-----:R-:W-:Y:S02]  /*0200*/  ULEA UR8, UR8, UR4, 0x18 ;  /* 0x0000000408087291 */ /* 0x001fe4000f8ec03f */
[----:B------:R-:W-:-:S04]  /*0210*/  UIADD3 UR4, -UR5, 0x100000, URZ ;  /* 0x0010000005047890 */ /* 0x000fc8000fffe13f */
[----:B------:R-:W-:Y:S02]  /*0220*/  USHF.L.U32 UR5, UR4, 0xb, URZ ;  /* 0x0000000b04057899 */ /* 0x000fe4000800063f */
[----:B------:R-:W-:Y:S01]  /*0230*/  USHF.L.U32 UR4, UR4, 0x1, URZ ;  /* 0x0000000104047899 */ /* 0x000fe2000800063f */
[----:B------:R-:W0:Y:S11]  /*0240*/  FENCE.VIEW.ASYNC.S ;  /* 0x00000000000073c6 */ /* 0x000e360000000000 */
[----:B0-----:R0:W1:Y:S01]  /*0250*/  SYNCS.EXCH.64 URZ, [UR8], UR4 ;  /* 0x00000004083f75b2 */ /* 0x0010620008000100 */
[----:B------:R0:W2:Y:S01]  /*0260*/  SYNCS.EXCH.64 URZ, [UR8+0x48], UR6 ;  /* 0x00004806083f75b2 */ /* 0x0000a20008000100 */
[----:B------:R0:W3:Y:S01]  /*0270*/  SYNCS.EXCH.64 URZ, [UR8+0x8], UR4 ;  /* 0x00000804083f75b2 */ /* 0x0000e20008000100 */
[----:B------:R0:W4:Y:S01]  /*0280*/  SYNCS.EXCH.64 URZ, [UR8+0x50], UR6 ;  /* 0x00005006083f75b2 */ /* 0x0001220008000100 */
[----:B------:R0:W0:Y:S01]  /*0290*/  SYNCS.EXCH.64 URZ, [UR8+0x10], UR4 ;  /* 0x00001004083f75b2 */ /* 0x0000220008000100 */
        /* <DEDUP_REMOVED lines=13> */
[----:B------:R-:W-:Y:S01]  /*0370*/  NOP ;  /* 0x0000000000007918 */ /* 0x000fe20000000000 */
.L_x_3:
[----:B0-----:R-:W-:Y:S05]  /*0380*/  BSYNC B0 ;  /* 0x0000000000007941 */ /* 0x001fea0003800000 */
.L_x_2:
[----:B------:R-:W-:Y:S01]  /*0390*/  SHF.R.S32.HI R7, RZ, 0x1f, R22 ;  /* 0x0000001fff077819 */ /* 0x000fe20000011416 */
[----:B------:R-:W0:Y:S01]  /*03a0*/  SHFL.IDX PT, R0, R0, RZ, 0x1f ;  /* 0x00001fff00007589 */ /* 0x000e2200000e0000 */
[----:B------:R-:W5:Y:S01]  /*03b0*/  S2UR UR8, SR_CTAID.X ;  /* 0x00000000000879c3 */ /* 0x000f620000002500 */
[----:B------:R-:W-:Y:S02]  /*03c0*/  ELECT P0, URZ, PT ;  /* 0x00000000003f782f */ /* 0x000fe40003800000 */
[----:B------:R-:W-:Y:S01]  /*03d0*/  LEA.HI R7, R7, R22, RZ, 0x7 ;  /* 0x0000001607077211 */ /* 0x000fe200078f38ff */
[----:B------:R-:W1:Y:S01]  /*03e0*/  S2R R4, SR_CTAID.Y ;  /* 0x0000000000047919 */ /* 0x000e620000002600 */
[----:B------:R-:W-:Y:S01]  /*03f0*/  SHF.R.S32.HI R10, RZ, 0x1f, R3 ;  /* 0x0000001fff0a7819 */ /* 0x000fe20000011403 */
[----:B------:R-:W-:Y:S01]  /*0400*/  ULDC UR4, c[0x0][0x150] ;  /* 0x0000540000047ab9 */ /* 0x000fe20000000800 */
[----:B------:R-:W-:Y:S01]  /*0410*/  LOP3.LUT R7, R7, 0xffffff80, RZ, 0xc0, !PT ;  /* 0xffffff8007077812 */ /* 0x000fe200078ec0ff */
[----:B------:R-:W-:Y:S01]  /*0420*/  NOP ;  /* 0x0000000000007918 */ /* 0x000fe20000000000 */
[----:B------:R-:W-:Y:S01]  /*0430*/  LEA.HI R10, R10, R3, RZ, 0x2 ;  /* 0x000000030a0a7211 */ /* 0x000fe200078f10ff */
[----:B------:R-:W2:Y:S01]  /*0440*/  LDC R12, c[0x0][0x144] ;  /* 0x00005100ff0c7b82 */ /* 0x000ea20000000800 */
[----:B------:R-:W-:Y:S01]  /*0450*/  NOP ;  /* 0x0000000000007918 */ /* 0x000fe20000000000 */
[----:B------:R-:W-:Y:S01]  /*0460*/  IMAD.IADD R8, R22, 0x1, -R7 ;  /* 0x0000000116087824 */ /* 0x000fe200078e0a07 */
[----:B------:R-:W-:Y:S01]  /*0470*/  LOP3.LUT R10, R10, 0x3ffffffc, RZ, 0xc0, !PT ;  /* 0x3ffffffc0a0a7812 */ /* 0x000fe200078ec0ff */
[----:B------:R-:W-:Y:S01]  /*0480*/  IMAD.MOV.U32 R24, RZ, RZ, 0x1 ;  /* 0x00000001ff187424 */ /* 0x000fe200078e00ff */
[----:B------:R-:W-:-:S02]  /*0490*/  ISETP.NE.AND P3, PT, R5, RZ, PT ;  /* 0x000000ff0500720c */ /* 0x000fc40003f65270 */
[----:B------:R-:W-:Y:S01]  /*04a0*/  SHF.R.S32.HI R7, RZ, 0x1f, R8 ;  /* 0x0000001fff077819 */ /* 0x000fe20000011408 */
[----:B------:R-:W-:Y:S01]  /*04b0*/  IMAD.IADD R10, R3, 0x1, -R10 ;  /* 0x00000001030a7824 */ /* 0x000fe200078e0a0a */
[----:B------:R-:W3:Y:S02]  /*04c0*/  LDC R14, c[0x0][0x140] ;  /* 0x00005000ff0e7b82 */ /* 0x000ee40000000800 */
[----:B------:R-:W-:Y:S02]  /*04d0*/  LEA.HI R7, R7, R8, RZ, 0x3 ;  /* 0x0000000807077211 */ /* 0x000fe400078f18ff */
[----:B0-----:R-:W-:Y:S02]  /*04e0*/  ISETP.NE.OR P0, PT, R0, RZ, !P0 ;  /* 0x000000ff0000720c */ /* 0x001fe40004705670 */
[--C-:B------:R-:W-:Y:S02]  /*04f0*/  SHF.R.S32.HI R0, RZ, 0x3, R7.reuse ;  /* 0x00000003ff007819 */ /* 0x100fe40000011407 */
[----:B------:R-:W-:-:S02]  /*0500*/  SHF.R.S32.HI R7, RZ, 0x1f, R7 ;  /* 0x0000001fff077819 */ /* 0x000fc40000011407 */
[----:B-----5:R-:W-:Y:S02]  /*0510*/  I2FP.F32.U32 R9, UR8 ;  /* 0x0000000800097c45 */ /* 0x020fe40008201000 */
[----:B------:R-:W-:-:S03]  /*0520*/  LEA.HI R7, R7, R0, RZ, 0x2 ;  /* 0x0000000007077211 */ /* 0x000fc600078f10ff */
[----:B------:R-:W-:Y:S01]  /*0530*/  FMUL R9, R9, UR4 ;  /* 0x0000000409097c20 */ /* 0x000fe20008400000 */
[----:B------:R-:W-:Y:S01]  /*0540*/  LOP3.LUT R7, R7, 0xfffffffc, RZ, 0xc0, !PT ;  /* 0xfffffffc07077812 */ /* 0x000fe200078ec0ff */
[----:B------:R-:W-:Y:S01]  /*0550*/  VOTEU.ALL UP0, P0 ;  /* 0x00000000003f7886 */ /* 0x000fe20000000000 */
[----:B-1----:R-:W-:Y:S01]  /*0560*/  I2FP.F32.U32 R3, R4 ;  /* 0x0000000400037245 */ /* 0x002fe20000201000 */
[----:B------:R-:W-:Y:S01]  /*0570*/  ULDC UR4, c[0x0][0x154] ;  /* 0x0000550000047ab9 */ /* 0x000fe20000000800 */
[----:B------:R-:W-:Y:S01]  /*0580*/  VOTEU.ALL UP1, P0 ;  /* 0x00000000003f7886 */ /* 0x000fe20000020000 */
[----:B------:R-:W0:Y:S01]  /*0590*/  F2I.U32.TRUNC.NTZ R9, R9 ;  /* 0x0000000900097305 */ /* 0x000e22000020f000 */
[----:B------:R-:W-:Y:S01]  /*05a0*/  IMAD.IADD R7, R0, 0x1, -R7 ;  /* 0x0000000100077824 */ /* 0x000fe200078e0a07 */
[----:B------:R-:W1:Y:S01]  /*05b0*/  @!UP0 S2UR UR7, SR_CgaCtaId ;  /* 0x00000000000789c3 */ /* 0x000e620000008800 */
[----:B------:R-:W-:Y:S01]  /*05c0*/  FMUL R13, R3, UR4 ;  /* 0x00000004030d7c20 */ /* 0x000fe20008400000 */
[----:B------:R-:W-:Y:S01]  /*05d0*/  UMOV UR4, 0x20 ;  /* 0x0000002000047882 */ /* 0x000fe20000000000 */
[----:B------:R-:W-:Y:S01]  /*05e0*/  IMAD R10, R10, 0x4, R7 ;  /* 0x000000040a0a7824 */ /* 0x000fe200078e0207 */
[----:B------:R-:W-:Y:S01]  /*05f0*/  @!UP0 UMOV UR6, 0x400 ;  /* 0x0000040000068882 */ /* 0x000fe20000000000 */
[----:B------:R-:W-:-:S04]  /*0600*/  @!UP0 UIADD3 UR4, -UR4, 0x100000, URZ ;  /* 0x0010000004048890 */ /* 0x000fc8000fffe13f */
[----:B------:R-:W-:Y:S02]  /*0610*/  @!UP0 USHF.L.U32 UR5, UR4, 0xb, URZ ;  /* 0x0000000b04058899 */ /* 0x000fe4000800063f */
[----:B------:R-:W-:Y:S01]  /*0620*/  @!UP0 USHF.L.U32 UR4, UR4, 0x1, URZ ;  /* 0x0000000104048899 */ /* 0x000fe2000800063f */
[----:B---3--:R-:W-:Y:S01]  /*0630*/  ISETP.EQ.U32.AND P2, PT, R14, 0x1, PT ;  /* 0x000000010e00780c */ /* 0x008fe20003f42070 */
[----:B------:R-:W3:Y:S01]  /*0640*/  F2I.U32.TRUNC.NTZ R13, R13 ;  /* 0x0000000d000d7305 */ /* 0x000ee2000020f000 */
[C---:B------:R-:W-:Y:S01]  /*0650*/  LEA.HI R0, R10.reuse, R10, RZ, 0x1 ;  /* 0x0000000a0a007211 */ /* 0x040fe200078f08ff */
[----:B------:R-:W5:Y:S01]  /*0660*/  LDC R7, c[0x0][0x148] ;  /* 0x00005200ff077b82 */ /* 0x000f620000000800 */
[----:B------:R-:W-:Y:S02]  /*0670*/  IMAD.SHL.U32 R23, R10, 0x4, RZ ;  /* 0x000000040a177824 */ /* 0x000fe400078e00ff */
[----:B------:R-:W-:Y:S01]  /*0680*/  LOP3.LUT R11, R0, 0xfffffffe, RZ, 0xc0, !PT ;  /* 0xfffffffe000b7812 */ /* 0x000fe200078ec0ff */
[----:B0-----:R-:W-:Y:S01]  /*0690*/  IMAD.MOV R15, RZ, RZ, -R9 ;  /* 0x000000ffff0f7224 */ /* 0x001fe200078e0a09 */
[----:B------:R-:W-:-:S02]  /*06a0*/  SHF.R.S32.HI R9, RZ, 0x1f, R2 ;  /* 0x0000001fff097819 */ /* 0x000fc40000011402 */
[----:B------:R-:W-:Y:S01]  /*06b0*/  LOP3.LUT R23, R10, 0xc, R23, 0x78, !PT ;  /* 0x0000000c0a177812 */ /* 0x000fe200078e7817 */
[----:B--2---:R-:W-:Y:S01]  /*06c0*/  IMAD R3, R12, R15, UR8 ;  /* 0x000000080c037e24 */ /* 0x004fe2000f8e020f */
[----:B------:R-:W-:Y:S01]  /*06d0*/  LEA.HI R9, R9, R2, RZ, 0x2 ;  /* 0x0000000209097211 */ /* 0x000fe200078f10ff */
[----:B------:R-:W-:Y:S02]  /*06e0*/  IMAD.IADD R0, R10, 0x1, -R11 ;  /* 0x000000010a007824 */ /* 0x000fe400078e0a0b */
[----:B------:R-:W-:Y:S01]  /*06f0*/  VIADD R10, R5, 0xffffffff ;  /* 0xffffffff050a7836 */ /* 0x000fe20000000000 */
[----:B------:R-:W-:Y:S01]  /*0700*/  LOP3.LUT R9, R9, 0xfffffffc, RZ, 0xc0, !PT ;  /* 0xfffffffc09097812 */ /* 0x000fe200078ec0ff */
[----:B---3--:R-:W-:Y:S01]  /*0710*/  IMAD.MOV R25, RZ, RZ, -R13 ;  /* 0x000000ffff197224 */ /* 0x008fe200078e0a0d */
[----:B------:R-:W-:Y:S01]  /*0720*/  ISETP.NE.AND P4, PT, R0, R3, PT ;  /* 0x000000030000720c */ /* 0x000fe20003f85270 */
[----:B-1----:R-:W-:Y:S01]  /*0730*/  @!UP0 ULEA UR6, UR7, UR6, 0x18 ;  /* 0x0000000607068291 */ /* 0x002fe2000f8ec03f */
[----:B------:R-:W-:Y:S01]  /*0740*/  ISETP.GE.U32.AND P6, PT, R10, 0x2, PT ;  /* 0x000000020a00780c */ /* 0x000fe20003fc6070 */
[----:B------:R-:W-:Y:S01]  /*0750*/  IMAD.IADD R2, R2, 0x1, -R9 ;  /* 0x0000000102027824 */ /* 0x000fe200078e0a09 */
[----:B------:R-:W-:Y:S01]  /*0760*/  VOTEU.ALL UP0, P0 ;  /* 0x00000000003f7886 */ /* 0x000fe20000000000 */
[----:B------:R-:W-:-:S03]  /*0770*/  LOP3.LUT P0, RZ, R8, 0x7, RZ, 0xc0, !PT ;  /* 0x0000000708ff7812 */ /* 0x000fc6000780c0ff */
[C---:B------:R-:W-:Y:S01]  /*0780*/  ISETP.NE.AND P1, PT, R2.reuse, 0x3, PT ;  /* 0x000000030200780c */ /* 0x040fe20003f25270 */
[----:B-----5:R-:W-:Y:S01]  /*0790*/  IMAD R9, R7, R25, R4 ;  /* 0x0000001907097224 */ /* 0x020fe200078e0204 */
[C---:B------:R-:W-:Y:S02]  /*07a0*/  ISETP.LT.U32.AND P0, PT, R23.reuse, 0x2, !P0 ;  /* 0x000000021700780c */ /* 0x040fe40004701070 */
[----:B------:R-:W-:Y:S01]  /*07b0*/  ISETP.EQ.OR P1, PT, R2, RZ, !P1 ;  /* 0x000000ff0200720c */ /* 0x000fe20004f22670 */
[----:B------:R-:W0:Y:S02]  /*07c0*/  FENCE.VIEW.ASYNC.S ;  /* 0x00000000000073c6 */ /* 0x000e240000000000 */
[----:B0-----:R0:W1:Y:S01]  /*07d0*/  @!UP0 SYNCS.EXCH.64 URZ, [UR6+0xa0], UR4 ;  /* 0x0000a004063f85b2 */ /* 0x0010620008000100 */
[----:B------:R-:W-:Y:S02]  /*07e0*/  @P4 LEA.HI R0, R23, R23, RZ, 0x1 ;  /* 0x0000001717004211 */ /* 0x000fe400078f08ff */
[----:B------:R-:W-:-:S02]  /*07f0*/  ISETP.EQ.AND P1, PT, R5, RZ, P1 ;  /* 0x000000ff0500720c */ /* 0x000fc40000f22270 */
[----:B------:R-:W-:Y:S02]  /*0800*/  @P4 SHF.R.S32.HI R0, RZ, 0x1, R0 ;  /* 0x00000001ff004819 */ /* 0x000fe40000011400 */
[----:B------:R-:W-:Y:S02]  /*0810*/  SEL R16, RZ, 0x1, !P1 ;  /* 0x00000001ff107807 */ /* 0x000fe40004800000 */
[----:B------:R-:W-:Y:S02]  /*0820*/  @P4 ISETP.NE.AND P5, PT, R0, R9, PT ;  /* 0x000000090000420c */ /* 0x000fe40003fa5270 */
[----:B------:R-:W-:Y:S02]  /*0830*/  SEL R9, RZ, 0x1, !P0 ;  /* 0x00000001ff097807 */ /* 0x000fe40004000000 */
[----:B------:R-:W-:Y:S02]  /*0840*/  @P4 SEL R24, RZ, 0x1, P5 ;  /* 0x00000001ff184807 */ /* 0x000fe40002800000 */
[----:B------:R-:W-:Y:S01]  /*0850*/  LOP3.LUT R0, R22, 0x7f, RZ, 0xc0, !PT ;  /* 0x0000007f16007812 */ /* 0x000fe200078ec0ff */
[----:B------:R0:W2:Y:S01]  /*0860*/  @!UP1 SYNCS.EXCH.64 URZ, [UR6+0xa8], UR4 ;  /* 0x0000a804063f95b2 */ /* 0x0000a20008000100 */
[----:B------:R-:W-:Y:S01]  /*0870*/  LOP3.LUT R24, R24, R9, RZ, 0xc0, !PT ;  /* 0x0000000918187212 */ /* 0x000fe200078ec0ff */
[----:B------:R-:W-:Y:S01]  /*0880*/  NOP ;  /* 0x0000000000007918 */ /* 0x000fe20000000000 */
[----:B------:R-:W-:Y:S01]  /*0890*/  SEL R16, R16, 0x2, P6 ;  /* 0x0000000210107807 */ /* 0x000fe20003000000 */
[----:B------:R-:W-:Y:S06]  /*08a0*/  @!P2 BRA `(.L_x_4) ;  /* 0x000000000008a947 */ /* 0x000fec0003800000 */
[----:B-12-4-:R-:W-:Y:S01]  /*08b0*/  UCGABAR_ARV ;  /* 0x00000000000079c7 */ /* 0x016fe20008000000 */
[----:B------:R-:W-:Y:S05]  /*08c0*/  BRA `(.L_x_5) ;  /* 0x0000000000047947 */ /* 0x000fea0003800000 */
.L_x_4:
[----:B-12-4-:R-:W-:Y:S01]  /*08d0*/  NOP ;  /* 0x0000000000007918 */ /* 0x016fe20000000000 */
.L_x_5:
[----:B------:R-:W1:Y:S01]  /*08e0*/  LDC R17, c[0x0][0x65c] ;  /* 0x00019700ff117b82 */ /* 0x000e620000000800 */
[----:B------:R-:W-:Y:S02]  /*08f0*/  IMAD.U32 R8, RZ, RZ, UR8 ;  /* 0x00000008ff087e24 */ /* 0x000fe4000f8e00ff */
[----:B------:R-:W-:Y:S01]  /*0900*/  IMAD.MOV.U32 R9, RZ, RZ, RZ ;  /* 0x000000ffff097224 */ /* 0x000fe200078e00ff */
[----:B-1----:R-:W-:-:S04]  /*0910*/  ISETP.NE.AND P1, PT, R17, 0x1, PT ;  /* 0x000000011100780c */ /* 0x002fc80003f25270 */
[----:B------:R-:W-:-:S09]  /*0920*/  P2R R5, PR, RZ, 0x2 ;  /* 0x00000002ff057803 */ /* 0x000fd20000000000 */
[----:B------:R-:W1:Y:S01]  /*0930*/  @P1 LDC R19, c[0x0][0x10] ;  /* 0x00000400ff131b82 */ /* 0x000e620000000800 */
[----:B------:R-:W-:Y:S02]  /*0940*/  @P1 IMAD.MOV.U32 R5, RZ, RZ, RZ ;  /* 0x000000ffff051224 */ /* 0x000fe400078e00ff */
[----:B------:R-:W-:-:S05]  /*0950*/  @P1 IMAD.MOV.U32 R13, RZ, RZ, RZ ;  /* 0x000000ffff0d1224 */ /* 0x000fca00078e00ff */
[----:B------:R-:W2:Y:S01]  /*0960*/  @!P1 LDC R11, c[0x0][0xc] ;  /* 0x00000300ff0b9b82 */ /* 0x000ea20000000800 */
[----:B-1----:R-:W-:-:S04]  /*0970*/  @P1 IMAD.WIDE.U32 R18, R19, UR8, R4 ;  /* 0x0000000813121c25 */ /* 0x002fc8000f8e0004 */
[----:B------:R-:W-:Y:S02]  /*0980*/  @P1 IMAD.IADD R19, R19, 0x1, R13 ;  /* 0x0000000113131824 */ /* 0x000fe400078e020d */
[----:B--2---:R-:W-:-:S04]  /*0990*/  @!P1 IMAD.WIDE.U32 R8, R4, R11, R8 ;  /* 0x0000000b04089225 */ /* 0x004fc800078e0008 */
[----:B------:R-:W-:Y:S02]  /*09a0*/  @!P1 IMAD.MOV.U32 R18, RZ, RZ, R8 ;  /* 0x000000ffff129224 */ /* 0x000fe400078e0008 */
[----:B------:R-:W-:Y:S01]  /*09b0*/  @!P1 IMAD.MOV.U32 R19, RZ, RZ, R9 ;  /* 0x000000ffff139224 */ /* 0x000fe200078e0009 */
[----:B------:R-:W-:Y:S06]  /*09c0*/  @!P2 BRA `(.L_x_6) ;  /* 0x00000000000ca947 */ /* 0x000fec0003800000 */
[----:B------:R-:W-:Y:S01]  /*09d0*/  UCGABAR_WAIT ;  /* 0x0000000000007dc7 */ /* 0x000fe20008000000 */
[----:B------:R-:W-:Y:S01]  /*09e0*/  CCTL.IVALL ;  /* 0x00000000ff00798f */ /* 0x000fe20002000000 */
[----:B------:R-:W-:Y:S05]  /*09f0*/  BRA `(.L_x_7) ;  /* 0x0000000000047947 */ /* 0x000fea0003800000 */
.L_x_6:
[----:B------:R-:W-:Y:S06]  /*0a00*/  BAR.SYNC.DEFER_BLOCKING 0x0 ;  /* 0x0000000000007b1d */ /* 0x000fec0000010000 */
.L_x_7:
[----:B------:R-:W-:Y:S05]  /*0a10*/  @!P3 BRA `(.L_x_8) ;  /* 0x0000002800f4b947 */ /* 0x000fea0003800000 */
[----:B------:R-:W-:-:S13]  /*0a20*/  ISETP.GT.U32.AND P0, PT, R10, 0x1, PT ;  /* 0x000000010a00780c */ /* 0x000fda0003f04070 */
[----:B0-----:R-:W-:Y:S05]  /*0a30*/  @P0 EXIT ;  /* 0x000000000000094d */ /* 0x001fea0003800000 */
[----:B------:R-:W-:Y:S01]  /*0a40*/  ULDC.64 UR4, c[0x0][0x650] ;  /* 0x0001940000047ab9 */ /* 0x000fe20000000a00 */
[----:B------:R-:W-:Y:S01]  /*0a50*/  PRMT R8, RZ, 0x7610, R8 ;  /* 0x00007610ff087816 */ /* 0x000fe20000000008 */
[----:B------:R-:W-:Y:S01]  /*0a60*/  IMAD.MOV.U32 R39, RZ, RZ, -0x1 ;  /* 0xffffffffff277424 */ /* 0x000fe200078e00ff */
[----:B------:R-:W-:Y:S01]  /*0a70*/  ISETP.GE.U32.AND P0, PT, R18, UR4, PT ;  /* 0x0000000412007c0c */ /* 0x000fe2000bf06070 */
[----:B------:R-:W-:Y:S02]  /*0a80*/  IMAD.MOV.U32 R40, RZ, RZ, -0x1 ;  /* 0xffffffffff287424 */ /* 0x000fe400078e00ff */
[----:B------:R-:W-:Y:S01]  /*0a90*/  IMAD.MOV.U32 R41, RZ, RZ, -0x1 ;  /* 0xffffffffff297424 */ /* 0x000fe200078e00ff */
[----:B------:R-:W-:-:S13]  /*0aa0*/  ISETP.GE.U32.AND.EX P0, PT, R19, UR5, PT, P0 ;  /* 0x0000000513007c0c */ /* 0x000fda000bf06100 */
[----:B------:R-:W-:Y:S05]  /*0ab0*/  @P0 BRA `(.L_x_9) ;  /* 0x0000000400240947 */ /* 0x000fea0003800000 */
[----:B------:R-:W0:Y:S01]  /*0ac0*/  LDC.64 R20, c[0x0][0x628] ;  /* 0x00018a00ff147b82 */ /* 0x000e220000000a00 */
[----:B------:R-:W-:Y:S02]  /*0ad0*/  IMAD.MOV.U32 R8, RZ, RZ, R18 ;  /* 0x000000ffff087224 */ /* 0x000fe400078e0012 */
[----:B------:R-:W-:-:S05]  /*0ae0*/  IMAD.MOV.U32 R9, RZ, RZ, R19 ;  /* 0x000000ffff097224 */ /* 0x000fca00078e0013 */
[----:B------:R-:W1:Y:S08]  /*0af0*/  LDC R2, c[0x0][0x630] ;  /* 0x00018c00ff027b82 */ /* 0x000e700000000800 */
[----:B------:R-:W2:Y:S01]  /*0b00*/  LDC.64 R26, c[0x0][0x620] ;  /* 0x00018800ff1a7b82 */ /* 0x000ea20000000a00 */
[----:B0-----:R-:W-:-:S04]  /*0b10*/  ISETP.NE.U32.AND P0, PT, R20, RZ, PT ;  /* 0x000000ff1400720c */ /* 0x001fc80003f05070 */
[----:B------:R-:W-:-:S13]  /*0b20*/  ISETP.NE.AND.EX P0, PT, R21, RZ, PT, P0 ;  /* 0x000000ff1500720c */ /* 0x000fda0003f05300 */
[----:B-12---:R-:W-:Y:S05]  /*0b30*/  @!P0 BRA `(.L_x_10) ;  /* 0x0000000000288947 */ /* 0x006fea0003800000 */
[----:B------:R-:W0:Y:S02]  /*0b40*/  LDC R13, c[0x0][0x634] ;  /* 0x00018d00ff0d7b82 */ /* 0x000e240000000800 */
[----:B0-----:R-:W-:-:S05]  /*0b50*/  IADD3 R13, P0, R18, R13, RZ ;  /* 0x0000000d120d7210 */ /* 0x001fca0007f1e0ff */
[----:B------:R-:W-:-:S04]  /*0b60*/  IMAD.X R15, RZ, RZ, R19, P0 ;  /* 0x000000ffff0f7224 */ /* 0x000fc800000e0613 */
[----:B------:R-:W-:-:S04]  /*0b70*/  IMAD.WIDE.U32 R8, R15, R20, RZ ;  /* 0x000000140f087225 */ /* 0x000fc800078e00ff */
[----:B------:R-:W-:-:S04]  /*0b80*/  IMAD.WIDE.U32 R10, P0, R13, R21, R8 ;  /* 0x000000150d0a7225 */ /* 0x000fc80007800008 */
[----:B------:R-:W-:-:S04]  /*0b90*/  IMAD.WIDE.U32 R8, R13, R20, RZ ;  /* 0x000000140d087225 */ /* 0x000fc800078e00ff */
[----:B------:R-:W-:Y:S01]  /*0ba0*/  IMAD.X R13, RZ, RZ, RZ, P0 ;  /* 0x000000ffff0d7224 */ /* 0x000fe200000e06ff */
[----:B------:R-:W-:Y:S01]  /*0bb0*/  IADD3 RZ, P0, R9, R10, RZ ;  /* 0x0000000a09ff7210 */ /* 0x000fe20007f1e0ff */
[----:B------:R-:W-:-:S04]  /*0bc0*/  IMAD.MOV.U32 R12, RZ, RZ, R11 ;  /* 0x000000ffff0c7224 */ /* 0x000fc800078e000b */
[----:B------:R-:W-:-:S08]  /*0bd0*/  IMAD.WIDE.U32.X R8, R15, R21, R12, P0 ;  /* 0x000000150f087225 */ /* 0x000fd000000e040c */
.L_x_10:
[----:B------:R-:W0:Y:S01]  /*0be0*/  LDC.64 R28, c[0x0][0x640] ;  /* 0x00019000ff1c7b82 */ /* 0x000e220000000a00 */
[-CC-:B------:R-:W-:Y:S01]  /*0bf0*/  SHF.R.U64 R41, R8, R2.reuse, R9.reuse ;  /* 0x0000000208297219 */ /* 0x180fe20000001209 */
[----:B------:R-:W-:Y:S01]  /*0c00*/  IMAD R32, R7, R25, R4 ;  /* 0x0000001907207224 */ /* 0x000fe200078e0204 */
[----:B------:R-:W-:Y:S01]  /*0c10*/  SHF.R.U32.HI R2, RZ, R2, R9 ;  /* 0x00000002ff027219 */ /* 0x000fe20000011609 */
[----:B------:R-:W-:Y:S01]  /*0c20*/  IMAD.MOV.U32 R25, RZ, RZ, 0x1 ;  /* 0x00000001ff197424 */ /* 0x000fe200078e00ff */
[----:B------:R-:W-:-:S03]  /*0c30*/  IADD3 R5, P0, RZ, -R41, RZ ;  /* 0x80000029ff057210 */ /* 0x000fc60007f1e0ff */
[----:B------:R-:W1:Y:S02]  /*0c40*/  LDC R10, c[0x0][0x618] ;  /* 0x00018600ff0a7b82 */ /* 0x000e640000000800 */
[----:B------:R-:W-:-:S04]  /*0c50*/  IMAD.X R9, RZ, RZ, ~R2, P0 ;  /* 0x000000ffff097224 */ /* 0x000fc800000e0e02 */
[-C--:B------:R-:W-:Y:S02]  /*0c60*/  IMAD R2, R9, R26.reuse, RZ ;  /* 0x0000001a09027224 */ /* 0x080fe400078e02ff */
[----:B------:R-:W2:Y:S01]  /*0c70*/  LDC R14, c[0x0][0x608] ;  /* 0x00018200ff0e7b82 */ /* 0x000ea20000000800 */
[----:B------:R-:W-:-:S04]  /*0c80*/  IMAD.WIDE.U32 R8, R5, R26, R18 ;  /* 0x0000001a05087225 */ /* 0x000fc800078e0012 */
[----:B------:R-:W-:-:S03]  /*0c90*/  IMAD R5, R5, R27, R2 ;  /* 0x0000001b05057224 */ /* 0x000fc600078e0202 */
[----:B------:R-:W3:Y:S01]  /*0ca0*/  LDC R20, c[0x0][0x658] ;  /* 0x00019600ff147b82 */ /* 0x000ee20000000800 */
[----:B------:R-:W-:Y:S01]  /*0cb0*/  IMAD.IADD R5, R9, 0x1, R5 ;  /* 0x0000000109057824 */ /* 0x000fe200078e0205 */
[----:B0-----:R-:W-:Y:S01]  /*0cc0*/  ISETP.NE.U32.AND P0, PT, R28, RZ, PT ;  /* 0x000000ff1c00720c */ /* 0x001fe20003f05070 */
[----:B------:R-:W-:-:S03]  /*0cd0*/  IMAD.MOV.U32 R9, RZ, RZ, -0x1 ;  /* 0xffffffffff097424 */ /* 0x000fc600078e00ff */
[----:B------:R-:W-:Y:S02]  /*0ce0*/  ISETP.NE.AND.EX P0, PT, R29, RZ, PT, P0 ;  /* 0x000000ff1d00720c */ /* 0x000fe40003f05300 */
[----:B------:R-:W0:Y:S01]  /*0cf0*/  LDC R15, c[0x0][0x600] ;  /* 0x00018000ff0f7b82 */ /* 0x000e220000000800 */
[-CC-:B-1----:R-:W-:Y:S02]  /*0d00*/  SHF.R.U64 R12, R8, R10.reuse, R5.reuse ;  /* 0x0000000a080c7219 */ /* 0x182fe40000001205 */
[----:B------:R-:W-:-:S05]  /*0d10*/  SHF.R.U32.HI R5, RZ, R10, R5 ;  /* 0x0000000aff057219 */ /* 0x000fca0000011605 */
[----:B------:R-:W1:Y:S01]  /*0d20*/  LDC R21, c[0x0][0x648] ;  /* 0x00019200ff157b82 */ /* 0x000e620000000800 */
[-CC-:B--2---:R-:W-:Y:S02]  /*0d30*/  SHF.R.U64 R30, R12, R14.reuse, R5.reuse ;  /* 0x0000000e0c1e7219 */ /* 0x184fe40000001205 */
[----:B------:R-:W-:-:S05]  /*0d40*/  SHF.R.U32.HI R5, RZ, R14, R5 ;  /* 0x0000000eff057219 */ /* 0x000fca0000011605 */
[----:B------:R-:W2:Y:S01]  /*0d50*/  LDC R27, c[0x0][0x638] ;  /* 0x00018e00ff1b7b82 */ /* 0x000ea20000000800 */
[-CC-:B---3--:R-:W-:Y:S02]  /*0d60*/  SHF.R.U64 R14, R30, R20.reuse, R5.reuse ;  /* 0x000000141e0e7219 */ /* 0x188fe40000001205 */
[-C--:B------:R-:W-:Y:S02]  /*0d70*/  SHF.L.U32 R2, R9, R20.reuse, RZ ;  /* 0x0000001409027219 */ /* 0x080fe400000006ff */
[----:B------:R-:W-:Y:S01]  /*0d80*/  SHF.R.U32.HI R5, RZ, R20, R5 ;  /* 0x00000014ff057219 */ /* 0x000fe20000011605 */
[----:B------:R-:W-:Y:S01]  /*0d90*/  IMAD.MOV.U32 R4, RZ, RZ, R14 ;  /* 0x000000ffff047224 */ /* 0x000fe200078e000e */
[----:B------:R-:W-:Y:S01]  /*0da0*/  LOP3.LUT R7, RZ, R2, RZ, 0x33, !PT ;  /* 0x00000002ff077212 */ /* 0x000fe200078e33ff */
[----:B------:R-:W3:Y:S01]  /*0db0*/  LDC R26, c[0x0][0x610] ;  /* 0x00018400ff1a7b82 */ /* 0x000ee20000000800 */
[----:B------:R-:W-:Y:S05]  /*0dc0*/  @!P0 BRA `(.L_x_11) ;  /* 0x0000000000288947 */ /* 0x000fea0003800000 */
[----:B------:R-:W4:Y:S02]  /*0dd0*/  LDC R11, c[0x0][0x64c] ;  /* 0x00019300ff0b7b82 */ /* 0x000f240000000800 */
[----:B----4-:R-:W-:-:S05]  /*0de0*/  IADD3 R11, P0, R14, R11, RZ ;  /* 0x0000000b0e0b7210 */ /* 0x010fca0007f1e0ff */
        /* <DEDUP_REMOVED lines=8> */
.L_x_11:
[----:B-1----:R-:W-:Y:S01]  /*0e70*/  SHF.R.U64 R4, R4, R21, R5 ;  /* 0x0000001504047219 */ /* 0x002fe20000001205 */
[----:B0-----:R-:W-:Y:S01]  /*0e80*/  VIADD R5, R15, 0xffffffff ;  /* 0xffffffff0f057836 */ /* 0x001fe20000000000 */
[----:B------:R-:W-:Y:S02]  /*0e90*/  SHF.L.U32 R2, R25, R20, RZ ;  /* 0x0000001419027219 */ /* 0x000fe400000006ff */
[----:B------:R-:W-:Y:S01]  /*0ea0*/  LOP3.LUT R7, R30, R7, RZ, 0xc0, !PT ;  /* 0x000000071e077212 */ /* 0x000fe200078ec0ff */
[----:B------:R-:W-:Y:S01]  /*0eb0*/  IMAD.MOV R8, RZ, RZ, -R4 ;  /* 0x000000ffff087224 */ /* 0x000fe200078e0a04 */
[----:B------:R-:W-:Y:S02]  /*0ec0*/  SEL R3, R3, R32, !P1 ;  /* 0x0000002003037207 */ /* 0x000fe40004800000 */
[----:B------:R-:W-:Y:S01]  /*0ed0*/  LOP3.LUT R5, R12, R5, RZ, 0xc0, !PT ;  /* 0x000000050c057212 */ /* 0x000fe200078ec0ff */
[----:B------:R-:W-:Y:S02]  /*0ee0*/  IMAD R4, R2, R4, R7 ;  /* 0x0000000402047224 */ /* 0x000fe400078e0207 */
[----:B--2---:R-:W-:-:S02]  /*0ef0*/  IMAD R2, R8, R27, R14 ;  /* 0x0000001b08027224 */ /* 0x004fc400078e020e */
[----:B---3--:R-:W-:Y:S02]  /*0f00*/  IMAD R3, R4, R26, R3 ;  /* 0x0000001a04037224 */ /* 0x008fe400078e0203 */
[----:B------:R-:W-:Y:S02]  /*0f10*/  IMAD R2, R2, R15, R5 ;  /* 0x0000000f02027224 */ /* 0x000fe400078e0205 */
[----:B------:R-:W-:-:S03]  /*0f20*/  IMAD.MOV.U32 R8, RZ, RZ, 0x1 ;  /* 0x00000001ff087424 */ /* 0x000fc600078e00ff */
[----:B------:R-:W-:Y:S02]  /*0f30*/  SEL R40, R2, R3, !P1 ;  /* 0x0000000302287207 */ /* 0x000fe40004800000 */
[----:B------:R-:W-:-:S07]  /*0f40*/  SEL R39, R3, R2, !P1 ;  /* 0x0000000203277207 */ /* 0x000fce0004800000 */
.L_x_9:
[----:B------:R-:W-:-:S08]  /*0f50*/  NOP ;  /* 0x0000000000007918 */ /* 0x000fd00000000000 */
[----:B------:R-:W0:Y:S02]  /*0f60*/  USETMAXREG.TRY_ALLOC.CTAPOOL UP0, 0xe8 ;  /* 0x000000e8000079c8 */ /* 0x000e240008000600 */
[----:B0-----:R-:W-:-:S13]  /*0f70*/  PLOP3.LUT P0, PT, PT, PT, UP0, 0x80, 0x0 ;  /* 0x000000000000781c */ /* 0x001fda0003f0f008 */
[----:B------:R-:W-:Y:S05]  /*0f80*/  @!P0 BRA `(.L_x_9) ;  /* 0xfffffffc00f08947 */ /* 0x000fea000383ffff */
[----:B------:R-:W-:Y:S01]  /*0f90*/  ULDC.64 UR4, c[0x0][0x598] ;  /* 0x0001660000047ab9 */ /* 0x000fe20000000a00 */
[----:B------:R-:W-:Y:S01]  /*0fa0*/  ULDC.64 UR36, c[0x0][0x208] ;  /* 0x0000820000247ab9 */ /* 0x000fe20000000a00 */
[----:B------:R-:W-:-:S04]  /*0fb0*/  ISETP.NE.U32.AND P0, PT, RZ, UR4, PT ;  /* 0x00000004ff007c0c */ /* 0x000fc8000bf05070 */
[----:B------:R-:W-:-:S13]  /*0fc0*/  ISETP.NE.AND.EX P0, PT, RZ, UR5, PT, P0 ;  /* 0x00000005ff007c0c */ /* 0x000fda000bf05300 */
[----:B------:R-:W-:Y:S05]  /*0fd0*/  @!P0 BRA `(.L_x_12) ;  /* 0x00000000001c8947 */ /* 0x000fea0003800000 */
[----:B------:R-:W0:Y:S02]  /*0fe0*/  LDC.64 R2, c[0x0][0x598] ;  /* 0x00016600ff027b82 */ /* 0x000e240000000a00 */
[----:B0-----:R-:W2:Y:S02]  /*0ff0*/  LDG.E.64 R2, desc[UR36][R2.64] ;  /* 0x0000002402027981 */ /* 0x001ea4000c1e1b00 */
[----:B--2---:R-:W-:-:S04]  /*1000*/  ISETP.NE.U32.AND P0, PT, R2, RZ, PT ;  /* 0x000000ff0200720c */ /* 0x004fc80003f05070 */
[----:B------:R-:W-:-:S13]  /*1010*/  ISETP.NE.AND.EX P0, PT, R3, RZ, PT, P0 ;  /* 0x000000ff0300720c */ /* 0x000fda0003f05300 */
[----:B------:R-:W-:Y:S05]  /*1020*/  @!P0 BRA `(.L_x_12) ;  /* 0x0000000000088947 */ /* 0x000fea0003800000 */
[----:B------:R0:W5:Y:S01]  /*1030*/  LD.E R25, desc[UR36][R2.64] ;  /* 0x0000002402197980 */ /* 0x000162000c101900 */
[----:B------:R-:W-:Y:S05]  /*1040*/  BRA `(.L_x_13) ;  /* 0x0000000000247947 */ /* 0x000fea0003800000 */
.L_x_12:
[----:B------:R-:W-:Y:S02]  /*1050*/  ULDC.64 UR4, c[0x0][0x588] ;  /* 0x0001620000047ab9 */ /* 0x000fe40000000a00 */
[----:B------:R-:W-:-:S04]  /*1060*/  ISETP.NE.U32.AND P0, PT, RZ, UR4, PT ;  /* 0x00000004ff007c0c */ /* 0x000fc8000bf05070 */
[----:B------:R-:W-:-:S13]  /*1070*/  ISETP.NE.AND.EX P0, PT, RZ, UR5, PT, P0 ;  /* 0x00000005ff007c0c */ /* 0x000fda000bf05300 */
[----:B------:R-:W-:Y:S05]  /*1080*/  @!P0 BRA `(.L_x_14) ;  /* 0x00000000000c8947 */ /* 0x000fea0003800000 */
[----:B------:R-:W0:Y:S02]  /*1090*/  LDC.64 R2, c[0x0][0x588] ;  /* 0x00016200ff027b82 */ /* 0x000e240000000a00 */
[----:B0-----:R1:W5:Y:S01]  /*10a0*/  LDG.E R25, desc[UR36][R2.64] ;  /* 0x0000002402197981 */ /* 0x001362000c1e1900 */
[----:B------:R-:W-:Y:S05]  /*10b0*/  BRA `(.L_x_13) ;  /* 0x0000000000087947 */ /* 0x000fea0003800000 */
.L_x_14:
[----:B------:R-:W-:Y:S02]  /*10c0*/  ULDC UR4, c[0x0][0x580] ;  /* 0x0001600000047ab9 */ /* 0x000fe40000000800 */
[----:B------:R-:W-:-:S07]  /*10d0*/  IMAD.U32 R25, RZ, RZ, UR4 ;  /* 0x00000004ff197e24 */ /* 0x000fce000f8e00ff */
.L_x_13:
[----:B------:R-:W-:Y:S02]  /*10e0*/  ULDC.64 UR4, c[0x0][0x5a0] ;  /* 0x0001680000047ab9 */ /* 0x000fe40000000a00 */
[----:B------:R-:W-:-:S04]  /*10f0*/  ISETP.NE.U32.AND P0, PT, RZ, UR4, PT ;  /* 0x00000004ff007c0c */ /* 0x000fc8000bf05070 */
[----:B------:R-:W-:-:S13]  /*1100*/  ISETP.NE.AND.EX P0, PT, RZ, UR5, PT, P0 ;  /* 0x00000005ff007c0c */ /* 0x000fda000bf05300 */
[----:B------:R-:W-:Y:S05]  /*1110*/  @!P0 BRA `(.L_x_15) ;  /* 0x00000000001c8947 */ /* 0x000fea0003800000 */
[----:B01----:R-:W0:Y:S02]  /*1120*/  LDC.64 R2, c[0x0][0x5a0] ;  /* 0x00016800ff027b82 */ /* 0x003e240000000a00 */
[----:B0-----:R-:W2:Y:S02]  /*1130*/  LDG.E.64 R2, desc[UR36][R2.64] ;  /* 0x0000002402027981 */ /* 0x001ea4000c1e1b00 */
[----:B--2---:R-:W-:-:S04]  /*1140*/  ISETP.NE.U32.AND P0, PT, R2, RZ, PT ;  /* 0x000000ff0200720c */ /* 0x004fc80003f05070 */
[----:B------:R-:W-:-:S13]  /*1150*/  ISETP.NE.AND.EX P0, PT, R3, RZ, PT, P0 ;  /* 0x000000ff0300720c */ /* 0x000fda0003f05300 */
[----:B------:R-:W-:Y:S05]  /*1160*/  @!P0 BRA `(.L_x_15) ;  /* 0x0000000000088947 */ /* 0x000fea0003800000 */
[----:B------:R0:W5:Y:S01]  /*1170*/  LD.E R36, desc[UR36][R2.64] ;  /* 0x0000002402247980 */ /* 0x000162000c101900 */
[----:B------:R-:W-:Y:S05]  /*1180*/  BRA `(.L_x_16) ;  /* 0x0000000000247947 */ /* 0x000fea0003800000 */
.L_x_15:
[----:B------:R-:W-:Y:S02]  /*1190*/  ULDC.64 UR4, c[0x0][0x590] ;  /* 0x0001640000047ab9 */ /* 0x000fe40000000a00 */
[----:B------:R-:W-:-:S04]  /*11a0*/  ISETP.NE.U32.AND P0, PT, RZ, UR4, PT ;  /* 0x00000004ff007c0c */ /* 0x000fc8000bf05070 */
[----:B------:R-:W-:-:S13]  /*11b0*/  ISETP.NE.AND.EX P0, PT, RZ, UR5, PT, P0 ;  /* 0x00000005ff007c0c */ /* 0x000fda000bf05300 */
[----:B------:R-:W-:Y:S05]  /*11c0*/  @!P0 BRA `(.L_x_17) ;  /* 0x00000000000c8947 */ /* 0x000fea0003800000 */
[----:B------:R-:W2:Y:S02]  /*11d0*/  LDC.64 R36, c[0x0][0x590] ;  /* 0x00016400ff247b82 */ /* 0x000ea40000000a00 */
[----:B--2---:R2:W5:Y:S01]  /*11e0*/  LDG.E R36, desc[UR36][R36.64] ;  /* 0x0000002424247981 */ /* 0x004562000c1e1900 */
[----:B------:R-:W-:Y:S05]  /*11f0*/  BRA `(.L_x_16) ;  /* 0x0000000000087947 */ /* 0x000fea0003800000 */
.L_x_17:
[----:B------:R-:W-:Y:S02]  /*1200*/  ULDC UR4, c[0x0][0x584] ;  /* 0x0001610000047ab9 */ /* 0x000fe40000000800 */
[----:B------:R-:W-:-:S07]  /*1210*/  IMAD.U32 R36, RZ, RZ, UR4 ;  /* 0x00000004ff247e24 */ /* 0x000fce000f8e00ff */
.L_x_16:
[----:B------:R-:W-:-:S13]  /*1220*/  LOP3.LUT P0, RZ, R8, 0xff, RZ, 0xc0, !PT ;  /* 0x000000ff08ff7812 */ /* 0x000fda000780c0ff */
[----:B------:R-:W-:Y:S05]  /*1230*/  @!P0 EXIT ;  /* 0x000000000000894d */ /* 0x000fea0003800000 */
[----:B01----:R-:W-:Y:S01]  /*1240*/  SHF.R.U32.HI R2, RZ, 0x1, R0 ;  /* 0x00000001ff027819 */ /* 0x003fe20000011600 */
[----:B------:R-:W-:Y:S01]  /*1250*/  ULDC UR4, c[0x0][0x28c] ;  /* 0x0000a30000047ab9 */ /* 0x000fe20000000800 */
[----:B------:R-:W-:Y:S01]  /*1260*/  SHF.R.U32.HI R0, RZ, 0x2, R22 ;  /* 0x00000002ff007819 */ /* 0x000fe20000011616 */
[----:B------:R-:W-:Y:S01]  /*1270*/  UIADD3 UR4, UR4, 0x7f, URZ ;  /* 0x0000007f04047890 */ /* 0x000fe2000fffe03f */
[----:B------:R-:W-:Y:S01]  /*1280*/  LOP3.LUT R6, R6, 0x1, RZ, 0xc0, !PT ;  /* 0x0000000106067812 */ /* 0x000fe200078ec0ff */
[----:B------:R-:W-:Y:S01]  /*1290*/  UMOV UR38, URZ ;  /* 0x0000003f00267c82 */ /* 0x000fe20008000000 */
[----:B------:R-:W-:Y:S01]  /*12a0*/  LOP3.LUT R27, R2, 0x30, RZ, 0xc0, !PT ;  /* 0x00000030021b7812 */ /* 0x000fe200078ec0ff */
[----:B------:R-:W-:Y:S01]  /*12b0*/  USHF.R.S32.HI UR5, URZ, 0x1f, UR4 ;  /* 0x0000001f3f057899 */ /* 0x000fe20008011404 */
[----:B------:R-:W-:Y:S01]  /*12c0*/  LOP3.LUT R0, R0, 0x7, RZ, 0xc0, !PT ;  /* 0x0000000700007812 */ /* 0x000fe200078ec0ff */
[----:B------:R-:W-:Y:S01]  /*12d0*/  IMAD.SHL.U32 R5, R6, 0x40, RZ ;  /* 0x0000004006057824 */ /* 0x000fe200078e00ff */
[----:B------:R-:W-:Y:S01]  /*12e0*/  LOP3.LUT R43, R16, 0x1, RZ, 0xfc, !PT ;  /* 0x00000001102b7812 */ /* 0x000fe200078efcff */
[----:B------:R-:W-:Y:S01]  /*12f0*/  ULEA.HI UR5, UR5, UR4, URZ, 0x7 ;  /* 0x0000000405057291 */ /* 0x000fe2000f8f383f */
[-CC-:B------:R-:W-:Y:S01]  /*1300*/  IADD3 R3, RZ, -R27.reuse, -R0.reuse ;  /* 0x8000001bff037210 */ /* 0x180fe20007ffe800 */
[----:B------:R-:W-:Y:S01]  /*1310*/  UMOV UR39, URZ ;  /* 0x0000003f00277c82 */ /* 0x000fe20008000000 */
[----:B------:R-:W-:Y:S01]  /*1320*/  LOP3.LUT R0, R5, 0x40, R0, 0xe2, !PT ;  /* 0x0000004005007812 */ /* 0x000fe200078ee200 */
[----:B------:R-:W-:Y:S01]  /*1330*/  ULDC UR4, c[0x0][0x284] ;  /* 0x0000a10000047ab9 */ /* 0x000fe20000000800 */
[----:B------:R-:W-:Y:S01]  /*1340*/  USHF.R.S32.HI UR40, URZ, 0x7, UR5 ;  /* 0x000000073f287899 */ /* 0x000fe20008011405 */
[----:B------:R-:W-:Y:S01]  /*1350*/  IMAD R3, R6, -0x40, R3 ;  /* 0xffffffc006037824 */ /* 0x000fe200078e0203 */
[----:B------:R-:W-:Y:S01]  /*1360*/  LOP3.LUT R26, R0, R27, RZ, 0xfc, !PT ;  /* 0x0000001b001a7212 */ /* 0x000fe200078efcff */
[----:B------:R-:W-:-:S02]  /*1370*/  IMAD.MOV.U32 R27, RZ, RZ, RZ ;  /* 0x000000ffff1b7224 */ /* 0x000fc400078e00ff */
[----:B--2---:R-:W-:-:S07]  /*1380*/  VIADD R37, R3, UR4 ;  /* 0x0000000403257c36 */ /* 0x004fce0008000000 */
.L_x_55:
[----:B------:R-:W-:Y:S01]  /*1390*/  LOP3.LUT R0, R22, 0x80, RZ, 0xc0, !PT ;  /* 0x0000008016007812 */ /* 0x000fe200078ec0ff */
[----:B------:R-:W0:Y:S01]  /*13a0*/  S2UR UR7, SR_CgaCtaId ;  /* 0x00000000000779c3 */ /* 0x000e220000008800 */
[----:B------:R-:W-:Y:S02]  /*13b0*/  UMOV UR6, 0x400 ;  /* 0x0000040000067882 */ /* 0x000fe40000000000 */
[----:B------:R-:W-:-:S06]  /*13c0*/  SHF.R.U32.HI R0, RZ, 0x7, R0 ;  /* 0x00000007ff007819 */ /* 0x000fcc0000011600 */
[----:B------:R-:W1:Y:S01]  /*13d0*/  SHFL.IDX PT, R0, R0, RZ, 0x1f ;  /* 0x00001fff00007589 */ /* 0x000e6200000e0000 */
[----:B0-----:R-:W-:Y:S01]  /*13e0*/  ULEA UR6, UR7, UR6, 0x18 ;  /* 0x0000000607067291 */ /* 0x001fe2000f8ec03f */
[----:B-1----:R-:W-:-:S13]  /*13f0*/  R2UR UR4, R0 ;  /* 0x00000000000472ca */ /* 0x002fda00000e0000 */
[----:B------:R-:W-:-:S04]  /*1400*/  ULEA.HI UR5, UR4, UR4, URZ, 0x1 ;  /* 0x0000000404057291 */ /* 0x000fc8000f8f083f */
[----:B------:R-:W-:-:S04]  /*1410*/  ULOP3.LUT UR5, UR5, 0x7fffe, URZ, 0xc0, !UPT ;  /* 0x0007fffe05057892 */ /* 0x000fc8000f8ec03f */
[----:B------:R-:W-:-:S03]  /*1420*/  UIADD3 UR5, UR4, -UR5, URZ ;  /* 0x8000000504057290 */ /* 0x000fc6000fffe03f */
[----:B------:R-:W-:Y:S01]  /*1430*/  ULDC UR4, c[0x0][0x28c] ;  /* 0x0000a30000047ab9 */ /* 0x000fe20000000800 */
[----:B------:R-:W-:Y:S01]  /*1440*/  ULEA UR5, UR5, UR6, 0xd ;  /* 0x0000000605057291 */ /* 0x000fe2000f8e683f */
[----:B------:R-:W-:-:S03]  /*1450*/  ISETP.LT.AND P0, PT, RZ, UR4, PT ;  /* 0x00000004ff007c0c */ /* 0x000fc6000bf01270 */
[----:B------:R-:W-:-:S04]  /*1460*/  UIADD3 UR5, UR5, 0x180, URZ ;  /* 0x0000018005057890 */ /* 0x000fc8000fffe03f */
[----:B------:R-:W-:-:S04]  /*1470*/  USHF.R.U32.HI UR5, URZ, 0x4, UR5 ;  /* 0x000000043f057899 */ /* 0x000fc80008011605 */
[----:B------:R-:W-:-:S04]  /*1480*/  ULOP3.LUT UR5, UR5, 0x3fff, URZ, 0xc0, !UPT ;  /* 0x00003fff05057892 */ /* 0x000fc8000f8ec03f */
[----:B------:R-:W-:Y:S01]  /*1490*/  ULOP3.LUT UR41, UR5, 0x10000, URZ, 0xfc, !UPT ;  /* 0x0001000005297892 */ /* 0x000fe2000f8efc3f */
[----:B------:R-:W-:Y:S11]  /*14a0*/  @P0 BRA `(.L_x_18) ;  /* 0x0000000000400947 */ /* 0x000ff60003800000 */
[----:B------:R-:W-:Y:S01]  /*14b0*/  MOV R0, 0x0 ;  /* 0x0000000000007802 */ /* 0x000fe20000000f00 */
[----:B------:R-:W-:Y:S01]  /*14c0*/  ULDC.64 UR4, c[0x4][0x68] ;  /* 0x01001a0000047ab9 */ /* 0x000fe20000000a00 */
[----:B------:R-:W-:Y:S01]  /*14d0*/  ULDC.64 UR6, c[0x4][0x8] ;  /* 0x0100020000067ab9 */ /* 0x000fe20000000a00 */
[----:B------:R-:W-:Y:S01]  /*14e0*/  IMAD.U32 R4, RZ, RZ, UR4 ;  /* 0x00000004ff047e24 */ /* 0x000fe2000f8e00ff */
[----:B------:R0:W1:Y:S01]  /*14f0*/  LDC.64 R2, c[0x4][R0] ;  /* 0x0100000000027b82 */ /* 0x0000620000000a00 */
[----:B------:R-:W-:Y:S01]  /*1500*/  IMAD.U32 R5, RZ, RZ, UR5 ;  /* 0x00000005ff057e24 */ /* 0x000fe2000f8e00ff */
[----:B------:R-:W-:Y:S01]  /*1510*/  ULDC.64 UR4, c[0x4][0x70] ;  /* 0x01001c0000047ab9 */ /* 0x000fe20000000a00 */
[----:B------:R-:W-:Y:S02]  /*1520*/  IMAD.U32 R10, RZ, RZ, UR6 ;  /* 0x00000006ff0a7e24 */ /* 0x000fe4000f8e00ff */
[----:B------:R-:W-:Y:S02]  /*1530*/  IMAD.U32 R6, RZ, RZ, UR4 ;  /* 0x00000004ff067e24 */ /* 0x000fe4000f8e00ff */
[----:B------:R-:W-:-:S02]  /*1540*/  IMAD.U32 R7, RZ, RZ, UR5 ;  /* 0x00000005ff077e24 */ /* 0x000fc4000f8e00ff */
[----:B------:R-:W-:Y:S02]  /*1550*/  IMAD.U32 R11, RZ, RZ, UR7 ;  /* 0x00000007ff0b7e24 */ /* 0x000fe4000f8e00ff */
[----:B------:R-:W-:Y:S02]  /*1560*/  IMAD.MOV.U32 R8, RZ, RZ, 0x1e1 ;  /* 0x000001e1ff087424 */ /* 0x000fe400078e00ff */
[----:B------:R-:W-:Y:S02]  /*1570*/  IMAD.MOV.U32 R12, RZ, RZ, 0x1 ;  /* 0x00000001ff0c7424 */ /* 0x000fe400078e00ff */
[----:B0-----:R-:W-:-:S07]  /*1580*/  IMAD.MOV.U32 R13, RZ, RZ, RZ ;  /* 0x000000ffff0d7224 */ /* 0x001fce00078e00ff */
[----:B------:R-:W-:-:S07]  /*1590*/  LEPC R20, `(.L_x_18) ;  /* 0x000000001014794e */ /* 0x000fce0000000000 */
[----:B-1---5:R-:W-:Y:S05]  /*15a0*/  CALL.ABS.NOINC R2 ;  /* 0x0000000002007343 */ /* 0x022fea0003c00000 */
.L_x_18:
[----:B------:R-:W-:-:S13]  /*15b0*/  ISETP.NE.AND P0, PT, R43, 0x3, PT ;  /* 0x000000032b00780c */ /* 0x000fda0003f05270 */
[----:B------:R-:W-:Y:S05]  /*15c0*/  @!P0 BRA `(.L_x_19) ;  /* 0x0000000000048947 */ /* 0x000fea0003800000 */
[----:B------:R-:W-:Y:S01]  /*15d0*/  BPT.TRAP 0x1 ;  /* 0x000000040000795c */ /* 0x000fe20000300000 */
.L_x_19:
[----:B------:R-:W0:Y:S01]  /*15e0*/  S2UR UR5, SR_CgaCtaId ;  /* 0x00000000000579c3 */ /* 0x000e220000008800 */
[----:B------:R-:W-:Y:S01]  /*15f0*/  UMOV UR4, 0x400 ;  /* 0x0000040000047882 */ /* 0x000fe20000000000 */
[----:B------:R-:W-:Y:S02]  /*1600*/  IMAD.U32 R0, RZ, RZ, UR38 ;  /* 0x00000026ff007e24 */ /* 0x000fe4000f8e00ff */
[----:B------:R-:W-:-:S03]  /*1610*/  IMAD.U32 R2, RZ, RZ, UR39 ;  /* 0x00000027ff027e24 */ /* 0x000fc6000f8e00ff */
[----:B------:R-:W-:Y:S01]  /*1620*/  SHF.L.U32 R0, R0, 0x1f, RZ ;  /* 0x0000001f00007819 */ /* 0x000fe200000006ff */
[----:B0-----:R-:W-:-:S06]  /*1630*/  ULEA UR4, UR5, UR4, 0x18 ;  /* 0x0000000405047291 */ /* 0x001fcc000f8ec03f */
[----:B------:R-:W-:-:S04]  /*1640*/  IMAD.U32 R5, RZ, RZ, UR4 ;  /* 0x00000004ff057e24 */ /* 0x000fc8000f8e00ff */
[----:B------:R-:W-:-:S04]  /*1650*/  IMAD R3, R2, 0x8, R5 ;  /* 0x0000000802037824 */ /* 0x000fc800078e0205 */
[----:B------:R0:W1:Y:S01]  /*1660*/  SYNCS.PHASECHK.TRANS64.TRYWAIT P1, [R3+URZ], R0 ;  /* 0x00000000030075a7 */ /* 0x000062000802017f */
[----:B------:R-:W-:Y:S05]  /*1670*/  @!P0 BRA `(.L_x_20) ;  /* 0x0000000000048947 */ /* 0x000fea0003800000 */
[----:B------:R-:W-:Y:S01]  /*1680*/  BPT.TRAP 0x1 ;  /* 0x000000040000795c */ /* 0x000fe20000300000 */
.L_x_20:
[----:B-1----:R-:W-:Y:S05]  /*1690*/  @P1 BRA `(.L_x_21) ;  /* 0x0000000000081947 */ /* 0x002fea0003800000 */
[----:B------:R-:W1:Y:S02]  /*16a0*/  SYNCS.PHASECHK.TRANS64.TRYWAIT P1, [R3+URZ], R0 ;  /* 0x00000000030075a7 */ /* 0x000e64000802017f */
[----:B-1----:R-:W-:Y:S05]  /*16b0*/  @!P1 BRA `(.L_x_22) ;  /* 0x0000003400f49947 */ /* 0x002fea0003800000 */
.L_x_21:
[----:B------:R-:W-:-:S04]  /*16c0*/  UISETP.LT.AND UP0, UPT, UR40, 0x1, UPT ;  /* 0x000000012800788c */ /* 0x000fc8000bf01270 */
[----:B------:R-:W-:-:S06]  /*16d0*/  USEL UR4, UR40, 0x1, UP0 ;  /* 0x0000000128047887 */ /* 0x000fcc0008000000 */
[----:B01----:R-:W-:Y:S01]  /*16e0*/  IMAD.U32 R0, RZ, RZ, UR4 ;  /* 0x00000004ff007e24 */ /* 0x003fe2000f8e00ff */
[----:B------:R-:W-:Y:S05]  /*16f0*/  WARPSYNC.ALL ;  /* 0x0000000000007948 */ /* 0x000fea0003800000 */
[----:B------:R-:W-:-:S04]  /*1700*/  IADD3 R0, -R0, UR40, RZ ;  /* 0x0000002800007c10 */ /* 0x000fc8000fffe1ff */
[----:B------:R-:W-:Y:S02]  /*1710*/  ISETP.GE.AND P1, PT, R0, 0x1, PT ;  /* 0x000000010000780c */ /* 0x000fe40003f26270 */
[----:B------:R-:W-:Y:S01]  /*1720*/  R2UR UR4, R5 ;  /* 0x00000000050472ca */ /* 0x000fe200000e0000 */
[----:B------:R-:W-:Y:S01]  /*1730*/  UIMAD UR6, UR39, 0x600, UR41 ;  /* 0x00000600270678a4 */ /* 0x000fe2000f8e0229 */
[----:B------:R-:W-:Y:S01]  /*1740*/  WARPGROUP.ARRIVE ;  /* 0x00000000000079c5 */ /* 0x000fe20000000000 */
[----:B------:R-:W-:Y:S01]  /*1750*/  UMOV UR9, 0x40000040 ;  /* 0x4000004000097882 */ /* 0x000fe20000000000 */
[----:B------:R-:W-:Y:S01]  /*1760*/  UMOV UR11, 0x40000000 ;  /* 0x40000000000b7882 */ /* 0x000fe20000000000 */
[----:B------:R-:W-:-:S03]  /*1770*/  UIADD3 UR7, UR6, 0x400, URZ ;  /* 0x0000040006077890 */ /* 0x000fc6000fffe03f */
[----:B------:R-:W-:-:S05]  /*1780*/  UMOV UR8, UR6 ;  /* 0x0000000600087c82 */ /* 0x000fca0008000000 */
[----:B------:R-:W-:-:S04]  /*1790*/  UIADD3 UR4, UR4, 0x36180, URZ ;  /* 0x0003618004047890 */ /* 0x000fc8000fffe03f */
[----:B------:R-:W-:-:S04]  /*17a0*/  USHF.R.U32.HI UR4, URZ, 0x4, UR4 ;  /* 0x000000043f047899 */ /* 0x000fc80008011604 */
[----:B------:R-:W-:-:S04]  /*17b0*/  ULOP3.LUT UR4, UR4, 0x3fff, URZ, 0xc0, !UPT ;  /* 0x00003fff04047892 */ /* 0x000fc8000f8ec03f */
[----:B------:R-:W-:-:S04]  /*17c0*/  ULOP3.LUT UR4, UR4, 0x10000, URZ, 0xfc, !UPT ;  /* 0x0001000004047892 */ /* 0x000fc8000f8efc3f */
[----:B------:R-:W-:-:S07]  /*17d0*/  ULEA UR5, UR39, UR4, 0x6 ;  /* 0x0000000427057291 */ /* 0x000fce000f8e303f */
[----:B------:R-:W-:Y:S02]  /*17e0*/  UMOV UR10, UR5 ;  /* 0x00000005000a7c82 */ /* 0x000fe40008000000 */
[----:B------:R-:W-:Y:S01]  /*17f0*/  IGMMA.64x8x32.S8.S8 R32, gdesc[UR8], RZ, !UPT, gsb0 ;  /* 0x00000000082079f1 */ /* 0x000fe2000c0410ff */
[----:B------:R-:W-:Y:S01]  /*1800*/  UMOV UR8, UR7 ;  /* 0x0000000700087c82 */ /* 0x000fe20008000000 */
[----:B------:R-:W-:Y:S01]  /*1810*/  UMOV UR9, 0x40000040 ;  /* 0x4000004000097882 */ /* 0x000fe20000000000 */
[----:B------:R-:W-:Y:S01]  /*1820*/  UIADD3 UR7, UR6, 0x402, URZ ;  /* 0x0000040206077890 */ /* 0x000fe2000fffe03f */
[----:B------:R-:W-:Y:S02]  /*1830*/  WARPGROUP.DEPBAR.LE gsb0, 0x0 ;  /* 0x00008000000079c5 */ /* 0x000fe40000010000 */
[----:B------:R-:W-:-:S06]  /*1840*/  WARPGROUP.ARRIVE ;  /* 0x00000000000079c5 */ /* 0x000fcc0000000000 */
[----:B------:R-:W-:Y:S01]  /*1850*/  IGMMA.64x8x32.S8.S8 R28, gdesc[UR8], RZ, !UPT, gsb0 ;  /* 0x00000000081c79f1 */ /* 0x000fe2000c0410ff */
[----:B------:R-:W-:Y:S02]  /*1860*/  UIADD3 UR8, UR6, 0x2, URZ ;  /* 0x0000000206087890 */ /* 0x000fe4000fffe03f */
[----:B------:R-:W-:Y:S01]  /*1870*/  UIADD3 UR10, UR5, 0x2, URZ ;  /* 0x00000002050a7890 */ /* 0x000fe2000fffe03f */
[----:B------:R-:W-:Y:S01]  /*1880*/  UMOV UR9, 0x40000040 ;  /* 0x4000004000097882 */ /* 0x000fe20000000000 */
[----:B------:R-:W-:Y:S01]  /*1890*/  UMOV UR11, 0x40000000 ;  /* 0x40000000000b7882 */ /* 0x000fe20000000000 */
[----:B------:R-:W-:Y:S02]  /*18a0*/  WARPGROUP.DEPBAR.LE gsb0, 0x0 ;  /* 0x00008000000079c5 */ /* 0x000fe40000010000 */
[----:B------:R-:W-:-:S06]  /*18b0*/  WARPGROUP.ARRIVE ;  /* 0x00000000000079c5 */ /* 0x000fcc0000000000 */
[----:B------:R-:W-:Y:S01]  /*18c0*/  IGMMA.64x8x32.S8.S8 R32, gdesc[UR8], R32, gsb0 ;  /* 0x00000000082079f1 */ /* 0x000fe20008041020 */
[----:B------:R-:W-:Y:S01]  /*18d0*/  UMOV UR8, UR7 ;  /* 0x0000000700087c82 */ /* 0x000fe20008000000 */
[----:B------:R-:W-:Y:S01]  /*18e0*/  UMOV UR9, 0x40000040 ;  /* 0x4000004000097882 */ /* 0x000fe20000000000 */
[----:B------:R-:W-:Y:S01]  /*18f0*/  UIADD3 UR7, UR6, 0x404, URZ ;  /* 0x0000040406077890 */ /* 0x000fe2000fffe03f */
[----:B------:R-:W-:Y:S02]  /*1900*/  WARPGROUP.DEPBAR.LE gsb0, 0x0 ;  /* 0x00008000000079c5 */ /* 0x000fe40000010000 */
[----:B------:R-:W-:-:S06]  /*1910*/  WARPGROUP.ARRIVE ;  /* 0x00000000000079c5 */ /* 0x000fcc0000000000 */
[----:B------:R-:W-:Y:S01]  /*1920*/  IGMMA.64x8x32.S8.S8 R28, gdesc[UR8], R28, gsb0 ;  /* 0x00000000081c79f1 */ /* 0x000fe2000804101c */
        /* <DEDUP_REMOVED lines=9> */
[----:B------:R-:W-:Y:S02]  /*19c0*/  WARPGROUP.DEPBAR.LE gsb0, 0x0 ;  /* 0x00008000000079c5 */ /* 0x000fe40000010000 */
[----:B------:R-:W-:-:S06]  /*19d0*/  WARPGROUP.ARRIVE ;  /* 0x00000000000079c5 */ /* 0x000fcc0000000000 */
[----:B------:R-:W-:Y:S01]  /*19e0*/  IGMMA.64x8x32.S8.S8 R28, gdesc[UR8], R28, gsb0 ;  /* 0x00000000081c79f1 */ /* 0x000fe2000804101c */
[----:B------:R-:W-:Y:S02]  /*19f0*/  UIADD3 UR8, UR6, 0x6, URZ ;  /* 0x0000000606087890 */ /* 0x000fe4000fffe03f */
[----:B------:R-:W-:Y:S01]  /*1a00*/  UIADD3 UR10, UR5, 0x6, URZ ;  /* 0x00000006050a7890 */ /* 0x000fe2000fffe03f */
[----:B------:R-:W-:Y:S01]  /*1a10*/  UMOV UR9, 0x40000040 ;  /* 0x4000004000097882 */ /* 0x000fe20000000000 */
[----:B------:R-:W-:Y:S01]  /*1a20*/  UMOV UR11, 0x40000000 ;  /* 0x40000000000b7882 */ /* 0x000fe20000000000 */
[----:B------:R-:W-:Y:S01]  /*1a30*/  UIADD3 UR6, UR6, 0x406, URZ ;  /* 0x0000040606067890 */ /* 0x000fe2000fffe03f */
[----:B------:R-:W-:Y:S02]  /*1a40*/  WARPGROUP.DEPBAR.LE gsb0, 0x0 ;  /* 0x00008000000079c5 */ /* 0x000fe40000010000 */
[----:B------:R-:W-:-:S06]  /*1a50*/  WARPGROUP.ARRIVE ;  /* 0x00000000000079c5 */ /* 0x000fcc0000000000 */
[----:B------:R-:W-:Y:S01]  /*1a60*/  IGMMA.64x8x32.S8.S8 R32, gdesc[UR8], R32, gsb0 ;  /* 0x00000000082079f1 */ /* 0x000fe20008041020 */
[----:B------:R-:W-:Y:S01]  /*1a70*/  UMOV UR8, UR6 ;  /* 0x0000000600087c82 */ /* 0x000fe20008000000 */
[----:B------:R-:W-:Y:S01]  /*1a80*/  UMOV UR9, 0x40000040 ;  /* 0x4000004000097882 */ /* 0x000fe20000000000 */
[----:B------:R-:W-:Y:S02]  /*1a90*/  WARPGROUP.DEPBAR.LE gsb0, 0x0 ;  /* 0x00008000000079c5 */ /* 0x000fe40000010000 */
[----:B------:R-:W-:-:S06]  /*1aa0*/  WARPGROUP.ARRIVE ;  /* 0x00000000000079c5 */ /* 0x000fcc0000000000 */
[----:B------:R-:W-:Y:S03]  /*1ab0*/  IGMMA.64x8x32.S8.S8 R28, gdesc[UR8], R28, gsb0 ;  /* 0x00000000081c79f1 */ /* 0x000fe6000804101c */
[----:B------:R-:W-:Y:S02]  /*1ac0*/  WARPGROUP.DEPBAR.LE gsb0, 0x0 ;  /* 0x00008000000079c5 */ /* 0x000fe40000010000 */
[----:B------:R-:W-:Y:S05]  /*1ad0*/  @!P1 BRA `(.L_x_23) ;  /* 0x0000000400849947 */ /* 0x000fea0003800000 */
[----:B------:R-:W-:Y:S02]  /*1ae0*/  UIADD3 UR5, UR39, 0x1, URZ ;  /* 0x0000000127057890 */ /* 0x000fe4000fffe03f */
[----:B------:R-:W-:Y:S02]  /*1af0*/  IMAD.U32 R2, RZ, RZ, UR39 ;  /* 0x00000027ff027e24 */ /* 0x000fe4000f8e00ff */
[----:B------:R-:W-:-:S04]  /*1b00*/  UISETP.NE.AND UP0, UPT, UR5, 0x9, UPT ;  /* 0x000000090500788c */ /* 0x000fc8000bf05270 */
[----:B------:R-:W-:Y:S02]  /*1b10*/  USEL UR6, URZ, 0x1, UP0 ;  /* 0x000000013f067887 */ /* 0x000fe40008000000 */
[----:B------:R-:W-:Y:S02]  /*1b20*/  USEL UR5, UR5, URZ, UP0 ;  /* 0x0000003f05057287 */ /* 0x000fe40008000000 */
[----:B------:R-:W-:-:S06]  /*1b30*/  ULOP3.LUT UR6, UR38, UR6, URZ, 0x3c, !UPT ;  /* 0x0000000626067292 */ /* 0x000fcc000f8e3c3f */
[----:B------:R-:W-:-:S07]  /*1b40*/  IMAD.U32 R6, RZ, RZ, UR6 ;  /* 0x00000006ff067e24 */ /* 0x000fce000f8e00ff */
.L_x_30:
[----:B------:R-:W-:Y:S05]  /*1b50*/  @!P0 BRA `(.L_x_24) ;  /* 0x0000000000048947 */ /* 0x000fea0003800000 */
[----:B------:R-:W-:Y:S01]  /*1b60*/  BPT.TRAP 0x1 ;  /* 0x000000040000795c */ /* 0x000fe20000300000 */
.L_x_24:
[----:B------:R-:W0:Y:S01]  /*1b70*/  S2UR UR7, SR_CgaCtaId ;  /* 0x00000000000779c3 */ /* 0x000e220000008800 */
[----:B------:R-:W-:Y:S01]  /*1b80*/  UMOV UR6, 0x400 ;  /* 0x0000040000067882 */ /* 0x000fe20000000000 */
[----:B------:R-:W-:Y:S01]  /*1b90*/  IMAD.U32 R4, RZ, RZ, UR5 ;  /* 0x00000005ff047e24 */ /* 0x000fe2000f8e00ff */
[----:B------:R-:W-:Y:S01]  /*1ba0*/  SHF.L.U32 R3, R6, 0x1f, RZ ;  /* 0x0000001f06037819 */ /* 0x000fe200000006ff */
[----:B0-----:R-:W-:-:S06]  /*1bb0*/  ULEA UR6, UR7, UR6, 0x18 ;  /* 0x0000000607067291 */ /* 0x001fcc000f8ec03f */
[----:B------:R-:W-:-:S04]  /*1bc0*/  IMAD.U32 R5, RZ, RZ, UR6 ;  /* 0x00000006ff057e24 */ /* 0x000fc8000f8e00ff */
[----:B------:R-:W-:-:S04]  /*1bd0*/  IMAD R4, R4, 0x8, R5 ;  /* 0x0000000804047824 */ /* 0x000fc800078e0205 */
[----:B------:R0:W1:Y:S01]  /*1be0*/  SYNCS.PHASECHK.TRANS64.TRYWAIT P1, [R4+URZ], R3 ;  /* 0x00000003040075a7 */ /* 0x000062000802017f */
[----:B------:R-:W-:Y:S05]  /*1bf0*/  @!P0 BRA `(.L_x_25) ;  /* 0x0000000000048947 */ /* 0x000fea0003800000 */
[----:B------:R-:W-:Y:S01]  /*1c00*/  BPT.TRAP 0x1 ;  /* 0x000000040000795c */ /* 0x000fe20000300000 */
.L_x_25:
[----:B-1----:R-:W-:Y:S05]  /*1c10*/  @P1 BRA `(.L_x_26) ;  /* 0x0000000000081947 */ /* 0x002fea0003800000 */
[----:B------:R-:W1:Y:S02]  /*1c20*/  SYNCS.PHASECHK.TRANS64.TRYWAIT P1, [R4+URZ], R3 ;  /* 0x00000003040075a7 */ /* 0x000e64000802017f */
[----:B-1----:R-:W-:Y:S05]  /*1c30*/  @!P1 BRA `(.L_x_27) ;  /* 0x0000003000a89947 */ /* 0x002fea0003800000 */
.L_x_26:
[----:B------:R-:W-:Y:S01]  /*1c40*/  ULEA UR6, UR5, UR4, 0x6 ;  /* 0x0000000405067291 */ /* 0x000fe2000f8e303f */
[----:B------:R-:W-:Y:S01]  /*1c50*/  WARPGROUP.ARRIVE ;  /* 0x00000000000079c5 */ /* 0x000fe20000000000 */
[----:B------:R-:W-:Y:S01]  /*1c60*/  UIMAD UR7, UR5, 0x600, UR41 ;  /* 0x00000600050778a4 */ /* 0x000fe2000f8e0229 */
[----:B------:R-:W-:Y:S01]  /*1c70*/  UMOV UR11, 0x40000000 ;  /* 0x40000000000b7882 */ /* 0x000fe20000000000 */
[----:B------:R-:W-:Y:S02]  /*1c80*/  UMOV UR9, 0x40000040 ;  /* 0x4000004000097882 */ /* 0x000fe40000000000 */
[----:B------:R-:W-:Y:S01]  /*1c90*/  UIADD3 UR12, UR7, 0x400, URZ ;  /* 0x00000400070c7890 */ /* 0x000fe2000fffe03f */
[----:B------:R-:W-:Y:S02]  /*1ca0*/  UMOV UR10, UR6 ;  /* 0x00000006000a7c82 */ /* 0x000fe40008000000 */
[----:B------:R-:W-:Y:S02]  /*1cb0*/  UMOV UR8, UR7 ;  /* 0x0000000700087c82 */ /* 0x000fe40008000000 */
[----:B------:R-:W-:Y:S01]  /*1cc0*/  IGMMA.64x8x32.S8.S8 R32, gdesc[UR8], R32, gsb0 ;  /* 0x00000000082079f1 */ /* 0x000fe20008041020 */
[----:B------:R-:W-:Y:S01]  /*1cd0*/  UMOV UR9, 0x40000040 ;  /* 0x4000004000097882 */ /* 0x000fe20000000000 */
[----:B------:R-:W-:Y:S01]  /*1ce0*/  UMOV UR8, UR12 ;  /* 0x0000000c00087c82 */ /* 0x000fe20008000000 */
[----:B------:R-:W-:Y:S01]  /*1cf0*/  UIADD3 UR12, UR7, 0x402, URZ ;  /* 0x00000402070c7890 */ /* 0x000fe2000fffe03f */
[----:B------:R-:W-:-:S02]  /*1d00*/  WARPGROUP.DEPBAR.LE gsb0, 0x0 ;  /* 0x00008000000079c5 */ /* 0x000fc40000010000 */
        /* <DEDUP_REMOVED lines=42> */
[----:B------:R-:W-:Y:S01]  /*1fb0*/  BPT.TRAP 0x1 ;  /* 0x000000040000795c */ /* 0x000fe20000300000 */
.L_x_28:
[----:B------:R-:W-:-:S13]  /*1fc0*/  ISETP.NE.AND P1, PT, R24, RZ, PT ;  /* 0x000000ff1800720c */ /* 0x000fda0003f25270 */
[----:B01----:R-:W-:-:S04]  /*1fd0*/  @P1 IMAD R3, R2, 0x8, R5 ;  /* 0x0000000802031824 */ /* 0x003fc800078e0205 */
[----:B------:R-:W-:-:S05]  /*1fe0*/  @P1 VIADD R4, R3, 0x48 ;  /* 0x0000004803041836 */ /* 0x000fca0000000000 */
[----:B------:R-:W-:-:S04]  /*1ff0*/  @P1 PRMT R4, R23, 0x654, R4 ;  /* 0x0000065417041816 */ /* 0x000fc80000000004 */
[----:B------:R0:W-:Y:S01]  /*2000*/  @P1 SYNCS.ARRIVE.TRANS64.RED.A1T0 RZ, [R4+URZ], RZ ;  /* 0x000000ff04ff19a7 */ /* 0x0001e2000810043f */
[----:B------:R-:W-:-:S13]  /*2010*/  ISETP.GT.U32.AND P1, PT, R16, 0x1, PT ;  /* 0x000000011000780c */ /* 0x000fda0003f24070 */
[----:B0-----:R-:W-:Y:S05]  /*2020*/  @P1 BRA `(.L_x_29) ;  /* 0x0000000000041947 */ /* 0x001fea0003800000 */
[----:B------:R-:W-:Y:S01]  /*2030*/  BPT.TRAP 0x1 ;  /* 0x000000040000795c */ /* 0x000fe20000300000 */
.L_x_29:
[----:B------:R-:W-:Y:S01]  /*2040*/  UIADD3 UR5, UR5, 0x1, URZ ;  /* 0x0000000105057890 */ /* 0x000fe2000fffe03f */
[----:B------:R-:W-:Y:S01]  /*2050*/  ISETP.GT.AND P2, PT, R0, 0x1, PT ;  /* 0x000000010000780c */ /* 0x000fe20003f44270 */
[----:B------:R-:W-:Y:S02]  /*2060*/  VIADD R2, R2, 0x1 ;  /* 0x0000000102027836 */ /* 0x000fe40000000000 */
[----:B------:R-:W-:Y:S01]  /*2070*/  UISETP.NE.AND UP0, UPT, UR5, 0x9, UPT ;  /* 0x000000090500788c */ /* 0x000fe2000bf05270 */
[----:B------:R-:W-:Y:S02]  /*2080*/  VIADD R0, R0, 0xffffffff ;  /* 0xffffffff00007836 */ /* 0x000fe40000000000 */
[C---:B------:R-:W-:Y:S01]  /*2090*/  ISETP.NE.AND P1, PT, R2.reuse, 0x9, PT ;  /* 0x000000090200780c */ /* 0x040fe20003f25270 */
[----:B------:R-:W-:Y:S02]  /*20a0*/  USEL UR6, URZ, 0x1, UP0 ;  /* 0x000000013f067887 */ /* 0x000fe40008000000 */
[----:B------:R-:W-:Y:S01]  /*20b0*/  USEL UR5, UR5, URZ, UP0 ;  /* 0x0000003f05057287 */ /* 0x000fe20008000000 */
[----:B------:R-:W-:-:S03]  /*20c0*/  SEL R2, R2, RZ, P1 ;  /* 0x000000ff02027207 */ /* 0x000fc60000800000 */
[----:B------:R-:W-:Y:S01]  /*20d0*/  LOP3.LUT R6, R6, UR6, RZ, 0x3c, !PT ;  /* 0x0000000606067c12 */ /* 0x000fe2000f8e3cff */
[----:B------:R-:W-:Y:S07]  /*20e0*/  @P2 BRA `(.L_x_30) ;  /* 0xfffffff800982947 */ /* 0x000fee000383ffff */
.L_x_23:
[----:B------:R-:W0:Y:S02]  /*20f0*/  LDC R0, c[0x0][0x28c] ;  /* 0x0000a300ff007b82 */ /* 0x000e240000000800 */
[----:B0-----:R-:W-:-:S13]  /*2100*/  ISETP.GE.AND P1, PT, R0, 0x1, PT ;  /* 0x000000010000780c */ /* 0x001fda0003f26270 */
[----:B------:R-:W-:Y:S05]  /*2110*/  @!P1 BRA `(.L_x_31) ;  /* 0x0000000000509947 */ /* 0x000fea0003800000 */
[----:B------:R-:W-:Y:S05]  /*2120*/  @!P0 BRA `(.L_x_32) ;  /* 0x0000000000048947 */ /* 0x000fea0003800000 */
[----:B------:R-:W-:Y:S01]  /*2130*/  BPT.TRAP 0x1 ;  /* 0x000000040000795c */ /* 0x000fe20000300000 */
.L_x_32:
[----:B------:R-:W-:Y:S01]  /*2140*/  ISETP.NE.AND P0, PT, R24, RZ, PT ;  /* 0x000000ff1800720c */ /* 0x000fe20003f05270 */
[----:B------:R-:W-:Y:S01]  /*2150*/  BSSY B0, `(.L_x_33) ;  /* 0x000000e000007945 */ /* 0x000fe20003800000 */
[----:B------:R-:W-:-:S11]  /*2160*/  ISETP.GT.U32.AND P1, PT, R16, 0x1, PT ;  /* 0x000000011000780c */ /* 0x000fd60003f24070 */
[----:B------:R-:W-:Y:S05]  /*2170*/  @!P0 BRA `(.L_x_34) ;  /* 0x00000000002c8947 */ /* 0x000fea0003800000 */
[----:B------:R-:W-:-:S04]  /*2180*/  UISETP.LT.AND UP0, UPT, UR40, 0x1, UPT ;  /* 0x000000012800788c */ /* 0x000fc8000bf01270 */
[----:B------:R-:W-:-:S04]  /*2190*/  USEL UR6, UR40, 0x1, UP0 ;  /* 0x0000000128067887 */ /* 0x000fc80008000000 */
[----:B------:R-:W-:-:S04]  /*21a0*/  UIADD3 UR6, UR39, UR40, -UR6 ;  /* 0x0000002827067290 */ /* 0x000fc8000fffe806 */
[----:B------:R-:W-:-:S04]  /*21b0*/  UIMAD.WIDE.U32 UR4, UR6, 0x38e38e39, URZ ;  /* 0x38e38e39060478a5 */ /* 0x000fc8000f8e003f */
[----:B------:R-:W-:-:S04]  /*21c0*/  USHF.R.U32.HI UR4, URZ, 0x1, UR5 ;  /* 0x000000013f047899 */ /* 0x000fc80008011605 */
[----:B------:R-:W-:-:S06]  /*21d0*/  UIMAD UR6, UR4, -0x9, UR6 ;  /* 0xfffffff7040678a4 */ /* 0x000fcc000f8e0206 */
[----:B------:R-:W-:-:S04]  /*21e0*/  IMAD.U32 R0, RZ, RZ, UR6 ;  /* 0x00000006ff007e24 */ /* 0x000fc8000f8e00ff */
[----:B------:R-:W-:-:S04]  /*21f0*/  IMAD R0, R0, 0x8, R5 ;  /* 0x0000000800007824 */ /* 0x000fc800078e0205 */
[----:B------:R-:W-:-:S05]  /*2200*/  VIADD R0, R0, 0x48 ;  /* 0x0000004800007836 */ /* 0x000fca0000000000 */
[----:B------:R-:W-:-:S04]  /*2210*/  PRMT R0, R23, 0x654, R0 ;  /* 0x0000065417007816 */ /* 0x000fc80000000000 */
[----:B------:R0:W-:Y:S03]  /*2220*/  SYNCS.ARRIVE.TRANS64.RED.A1T0 RZ, [R0+URZ], RZ ;  /* 0x000000ff00ff79a7 */ /* 0x0001e6000810043f */
.L_x_34:
[----:B------:R-:W-:Y:S05]  /*2230*/  BSYNC B0 ;  /* 0x0000000000007941 */ /* 0x000fea0003800000 */
.L_x_33:
[----:B------:R-:W-:Y:S05]  /*2240*/  @P1 BRA `(.L_x_31) ;  /* 0x0000000000041947 */ /* 0x000fea0003800000 */
[----:B------:R-:W-:Y:S01]  /*2250*/  BPT.TRAP 0x1 ;  /* 0x000000040000795c */ /* 0x000fe20000300000 */
.L_x_31:
[----:B------:R-:W1:Y:S01]  /*2260*/  LDC R3, c[0x0][0x288] ;  /* 0x0000a200ff037b82 */ /* 0x000e620000000800 */
[----:B------:R-:W-:Y:S01]  /*2270*/  IMAD.SHL.U32 R4, R40, 0x8, RZ ;  /* 0x0000000828047824 */ /* 0x000fe200078e00ff */
[----:B------:R-:W-:Y:S01]  /*2280*/  UIADD3 UR39, UR40, UR39, URZ ;  /* 0x0000002728277290 */ /* 0x000fe2000fffe03f */
[C---:B------:R-:W-:Y:S01]  /*2290*/  IMAD.SHL.U32 R2, R22.reuse, 0x2, RZ ;  /* 0x0000000216027824 */ /* 0x040fe200078e00ff */
[----:B------:R-:W-:Y:S01]  /*22a0*/  ULDC UR7, c[0x0][0x284] ;  /* 0x0000a10000077ab9 */ /* 0x000fe20000000800 */
[----:B------:R-:W-:Y:S01]  /*22b0*/  IMAD R8, R39, 0xc0, RZ ;  /* 0x000000c027087824 */ /* 0x000fe200078e02ff */
[----:B------:R-:W-:Y:S01]  /*22c0*/  UISETP.GT.U32.AND UP0, UPT, UR39, 0x8, UPT ;  /* 0x000000082700788c */ /* 0x000fe2000bf04070 */
[----:B0-----:R-:W-:Y:S01]  /*22d0*/  LOP3.LUT R0, R22, 0x3, RZ, 0xc0, !PT ;  /* 0x0000000316007812 */ /* 0x001fe200078ec0ff */
[----:B------:R-:W-:Y:S01]  /*22e0*/  UISETP.GE.U32.AND UP1, UPT, UR40, 0x9, UPT ;  /* 0x000000092800788c */ /* 0x000fe2000bf26070 */
[----:B------:R-:W-:Y:S01]  /*22f0*/  LOP3.LUT R9, R2, 0x6, RZ, 0xc0, !PT ;  /* 0x0000000602097812 */ /* 0x000fe200078ec0ff */
[----:B------:R-:W-:Y:S01]  /*2300*/  UISETP.LT.U32.AND UP0, UPT, UR40, 0x9, UP0 ;  /* 0x000000092800788c */ /* 0x000fe20008701070 */
[----:B------:R-:W-:Y:S01]  /*2310*/  SHF.R.S32.HI R14, RZ, 0x1f, R41 ;  /* 0x0000001fff0e7819 */ /* 0x000fe20000011429 */
[----:B------:R-:W-:Y:S01]  /*2320*/  UIMAD.WIDE.U32 UR4, UR39, 0x38e38e39, URZ ;  /* 0x38e38e39270478a5 */ /* 0x000fe2000f8e003f */
[----:B------:R-:W-:Y:S01]  /*2330*/  LOP3.LUT R2, R4, R9, RZ, 0xfc, !PT ;  /* 0x0000000904027212 */ /* 0x000fe200078efcff */
[----:B------:R-:W-:Y:S01]  /*2340*/  USEL UR6, URZ, 0x1, !UP0 ;  /* 0x000000013f067887 */ /* 0x000fe2000c000000 */
[----:B------:R-:W-:Y:S01]  /*2350*/  ULDC.64 UR8, c[0x0][0x5d0] ;  /* 0x0001740000087ab9 */ /* 0x000fe20000000a00 */
[----:B------:R-:W-:-:S02]  /*2360*/  USHF.R.U32.HI UR4, URZ, 0x1, UR5 ;  /* 0x000000013f047899 */ /* 0x000fc40008011605 */
[----:B------:R-:W-:Y:S02]  /*2370*/  ULOP3.LUT UR38, UR38, UR6, URZ, 0x3c, !UPT ;  /* 0x0000000626267292 */ /* 0x000fe4000f8e3c3f */
[----:B------:R-:W-:Y:S02]  /*2380*/  UIMAD UR39, UR4, -0x9, UR39 ;  /* 0xfffffff7042778a4 */ /* 0x000fe4000f8e0227 */
[----:B------:R-:W-:Y:S01]  /*2390*/  @UP1 ULOP3.LUT UR38, UR38, 0x1, UR4, 0x78, !UPT ;  /* 0x0000000126261892 */ /* 0x000fe2000f8e7804 */
[----:B-1----:R-:W-:Y:S01]  /*23a0*/  ISETP.GE.AND P0, PT, R4, R3, PT ;  /* 0x000000030400720c */ /* 0x002fe20003f06270 */
[----:B------:R-:W-:Y:S01]  /*23b0*/  IMAD R7, R0, -0x2, R3 ;  /* 0xfffffffe00077824 */ /* 0x000fe200078e0203 */
[----:B------:R-:W-:Y:S01]  /*23c0*/  SHF.R.S32.HI R3, RZ, 0x1f, R2 ;  /* 0x0000001fff037819 */ /* 0x000fe20000011402 */
[----:B------:R-:W-:Y:S01]  /*23d0*/  IMAD R0, R14, UR8, RZ ;  /* 0x000000080e007c24 */ /* 0x000fe2000f8e02ff */
[----:B------:R-:W-:Y:S01]  /*23e0*/  ISETP.GE.OR P0, PT, R8, UR7, P0 ;  /* 0x0000000708007c0c */ /* 0x000fe20008706670 */
[----:B------:R-:W-:-:S02]  /*23f0*/  IMAD.IADD R51, R7, 0x1, -R4 ;  /* 0x0000000107337824 */ /* 0x000fc400078e0a04 */
[C---:B------:R-:W-:Y:S02]  /*2400*/  IMAD R5, R41.reuse, UR9, R0 ;  /* 0x0000000929057c24 */ /* 0x040fe4000f8e0200 */
[----:B------:R-:W-:-:S04]  /*2410*/  IMAD.WIDE.U32 R2, R41, UR8, R2 ;  /* 0x0000000829027c25 */ /* 0x000fc8000f8e0002 */
[----:B------:R-:W-:Y:S02]  /*2420*/  IMAD.IADD R5, R3, 0x1, R5 ;  /* 0x0000000103057824 */ /* 0x000fe400078e0205 */
[----:B------:R-:W-:Y:S02]  /*2430*/  IMAD.MOV.U32 R0, RZ, RZ, -0x1 ;  /* 0xffffffffff007424 */ /* 0x000fe400078e00ff */
[----:B------:R-:W-:Y:S01]  /*2440*/  IMAD.MOV.U32 R4, RZ, RZ, R2 ;  /* 0x000000ffff047224 */ /* 0x000fe200078e0002 */
[----:B------:R-:W-:Y:S06]  /*2450*/  @P0 BRA `(.L_x_35) ;  /* 0x0000000800b80947 */ /* 0x000fec0003800000 */
[----:B------:R-:W0:Y:S01]  /*2460*/  LDC.64 R44, c[0x0][0x5c8] ;  /* 0x00017200ff2c7b82 */ /* 0x000e220000000a00 */
[----:B------:R-:W-:Y:S01]  /*2470*/  IMAD.WIDE R2, R39, 0xc0, R26 ;  /* 0x000000c027027825 */ /* 0x000fe200078e021a */
[----:B------:R-:W-:Y:S01]  /*2480*/  ULDC.64 UR4, c[0x0][0x5c0] ;  /* 0x0001700000047ab9 */ /* 0x000fe20000000a00 */
[----:B------:R-:W-:Y:S02]  /*2490*/  BSSY B0, `(.L_x_35) ;  /* 0x00000aa000007945 */ /* 0x000fe40003800000 */
[----:B------:R-:W-:Y:S02]  /*24a0*/  IMAD.IADD R50, R37, 0x1, -R8 ;  /* 0x0000000125327824 */ /* 0x000fe400078e0a08 */
[-C--:B0-----:R-:W-:Y:S02]  /*24b0*/  IMAD R6, R3, R44.reuse, RZ ;  /* 0x0000002c03067224 */ /* 0x081fe400078e02ff */
[----:B------:R-:W-:-:S04]  /*24c0*/  IMAD.WIDE.U32 R4, R2, R44, R4 ;  /* 0x0000002c02047225 */ /* 0x000fc800078e0004 */
[----:B------:R-:W-:Y:S01]  /*24d0*/  IMAD R7, R2, R45, R6 ;  /* 0x0000002d02077224 */ /* 0x000fe200078e0206 */
[----:B------:R-:W-:Y:S01]  /*24e0*/  IADD3 R10, P0, R4, UR4, RZ ;  /* 0x00000004040a7c10 */ /* 0x000fe2000ff1e0ff */
[----:B------:R-:W-:Y:S02]  /*24f0*/  IMAD R13, R45, 0x78, RZ ;  /* 0x000000782d0d7824 */ /* 0x000fe400078e02ff */
[----:B------:R-:W-:Y:S01]  /*2500*/  IMAD.IADD R7, R5, 0x1, R7 ;  /* 0x0000000105077824 */ /* 0x000fe200078e0207 */
[----:B------:R-:W-:-:S04]  /*2510*/  LEA R6, P1, R44, R10, 0x3 ;  /* 0x0000000a2c067211 */ /* 0x000fc800078218ff */
[----:B------:R-:W-:Y:S02]  /*2520*/  IADD3.X R11, R7, UR5, RZ, P0, !PT ;  /* 0x00000005070b7c10 */ /* 0x000fe400087fe4ff */
[----:B-----5:R-:W-:Y:S02]  /*2530*/  ISETP.NE.AND P0, PT, R36, RZ, PT ;  /* 0x000000ff2400720c */ /* 0x020fe40003f05270 */
[----:B------:R-:W-:-:S03]  /*2540*/  LEA.HI.X R7, R44, R11, R45, 0x3, P1 ;  /* 0x0000000b2c077211 */ /* 0x000fc600008f1c2d */
[----:B------:R-:W-:-:S04]  /*2550*/  IMAD.WIDE.U32 R4, R44, 0x78, R6 ;  /* 0x000000782c047825 */ /* 0x000fc800078e0006 */
[----:B------:R-:W-:Y:S02]  /*2560*/  IMAD.IADD R13, R5, 0x1, R13 ;  /* 0x00000001050d7824 */ /* 0x000fe400078e020d */
[----:B------:R-:W-:Y:S02]  /*2570*/  IMAD.MOV.U32 R12, RZ, RZ, R4 ;  /* 0x000000ffff0c7224 */ /* 0x000fe400078e0004 */
[----:B------:R-:W-:Y:S05]  /*2580*/  @!P0 BRA `(.L_x_36) ;  /* 0x0000000400d88947 */ /* 0x000fea0003800000 */
[----:B------:R-:W0:Y:S01]  /*2590*/  LDC.64 R46, c[0x0][0x5b0] ;  /* 0x00016c00ff2e7b82 */ /* 0x000e220000000a00 */
[----:B------:R-:W-:Y:S01]  /*25a0*/  IMAD R4, R40, 0x8, R9 ;  /* 0x0000000828047824 */ /* 0x000fe200078e0209 */
[----:B------:R-:W-:Y:S01]  /*25b0*/  ULDC.64 UR4, c[0x0][0x5b8] ;  /* 0x00016e0000047ab9 */ /* 0x000fe20000000a00 */
[----:B------:R-:W-:Y:S01]  /*25c0*/  ISETP.GE.AND P1, PT, R51, 0x1, PT ;  /* 0x000000013300780c */ /* 0x000fe20003f26270 */
[----:B------:R-:W-:Y:S01]  /*25d0*/  IMAD R8, R14, UR4, RZ ;  /* 0x000000040e087c24 */ /* 0x000fe2000f8e02ff */
[----:B------:R-:W-:Y:S01]  /*25e0*/  BSSY B1, `(.L_x_37) ;  /* 0x000000f000017945 */ /* 0x000fe20003800000 */
[----:B------:R-:W-:Y:S02]  /*25f0*/  SHF.R.S32.HI R5, RZ, 0x1f, R4 ;  /* 0x0000001fff057819 */ /* 0x000fe40000011404 */
[----:B------:R-:W1:Y:S01]  /*2600*/  LDC.64 R48, c[0x0][0x5a8] ;  /* 0x00016a00ff307b82 */ /* 0x000e620000000a00 */
[C---:B------:R-:W-:Y:S01]  /*2610*/  IMAD R9, R41.reuse, UR5, R8 ;  /* 0x0000000529097c24 */ /* 0x040fe2000f8e0208 */
[----:B------:R-:W-:Y:S01]  /*2620*/  ISETP.LT.OR P3, PT, R50, 0x1, !P1 ;  /* 0x000000013200780c */ /* 0x000fe20004f61670 */
[----:B------:R-:W-:-:S04]  /*2630*/  IMAD.WIDE.U32 R14, R41, UR4, R4 ;  /* 0x00000004290e7c25 */ /* 0x000fc8000f8e0004 */
[----:B------:R-:W-:Y:S02]  /*2640*/  IMAD.IADD R9, R15, 0x1, R9 ;  /* 0x000000010f097824 */ /* 0x000fe400078e0209 */
[----:B------:R-:W-:Y:S02]  /*2650*/  IMAD.MOV.U32 R8, RZ, RZ, R14 ;  /* 0x000000ffff087224 */ /* 0x000fe400078e000e */
[-C--:B0-----:R-:W-:Y:S02]  /*2660*/  IMAD R20, R3, R46.reuse, RZ ;  /* 0x0000002e03147224 */ /* 0x081fe400078e02ff */
[----:B------:R-:W-:-:S04]  /*2670*/  IMAD.WIDE.U32 R4, R2, R46, R8 ;  /* 0x0000002e02047225 */ /* 0x000fc800078e0008 */
[----:B------:R-:W-:Y:S01]  /*2680*/  IMAD R41, R2, R47, R20 ;  /* 0x0000002f02297224 */ /* 0x000fe200078e0214 */
[----:B-1----:R-:W-:-:S04]  /*2690*/  IADD3 R20, P0, R4, R48, RZ ;  /* 0x0000003004147210 */ /* 0x002fc80007f1e0ff */
[----:B------:R-:W-:Y:S01]  /*26a0*/  IADD3.X R21, R49, R5, R41, P0, !PT ;  /* 0x0000000531157210 */ /* 0x000fe200007fe429 */
[----:B------:R-:W-:Y:S08]  /*26b0*/  @P3 BRA `(.L_x_38) ;  /* 0x0000000000043947 */ /* 0x000ff00003800000 */
[----:B------:R0:W5:Y:S02]  /*26c0*/  LDG.E.U8 R38, desc[UR36][R20.64] ;  /* 0x0000002414267981 */ /* 0x000164000c1e1100 */
.L_x_38:
[----:B------:R-:W-:Y:S05]  /*26d0*/  BSYNC B1 ;  /* 0x0000000000017941 */ /* 0x000fea0003800000 */
.L_x_37:
[----:B-----5:R-:W-:Y:S01]  /*26e0*/  LOP3.LUT R3, R38, 0xffff, RZ, 0xc0, !PT ;  /* 0x0000ffff26037812 */ /* 0x020fe200078ec0ff */
[----:B------:R-:W-:Y:S01]  /*26f0*/  IMAD R40, R39, -0xc0, R37 ;  /* 0xffffff4027287824 */ /* 0x000fe200078e0225 */
[----:B------:R-:W-:Y:S01]  /*2700*/  ISETP.GE.AND P0, PT, R51, 0x2, PT ;  /* 0x000000023300780c */ /* 0x000fe20003f06270 */
[----:B------:R-:W-:Y:S01]  /*2710*/  IMAD.SHL.U32 R4, R46, 0x8, RZ ;  /* 0x000000082e047824 */ /* 0x000fe200078e00ff */
[----:B------:R-:W-:Y:S01]  /*2720*/  PRMT R3, R3, 0x8880, RZ ;  /* 0x0000888003037816 */ /* 0x000fe200000000ff */
[----:B------:R-:W-:Y:S01]  /*2730*/  BSSY B1, `(.L_x_39) ;  /* 0x0000010000017945 */ /* 0x000fe20003800000 */
[----:B------:R-:W-:Y:S02]  /*2740*/  ISETP.LT.OR P2, PT, R40, 0x1, !P0 ;  /* 0x000000012800780c */ /* 0x000fe40004741670 */
[----:B------:R-:W-:Y:S01]  /*2750*/  SHF.L.U64.HI R5, R46, 0x3, R47 ;  /* 0x000000032e057819 */ /* 0x000fe2000001022f */
[----:B------:R-:W-:Y:S01]  /*2760*/  IMAD.MOV.U32 R39, RZ, RZ, R3 ;  /* 0x000000ffff277224 */ /* 0x000fe200078e0003 */
[----:B------:R-:W-:-:S03]  /*2770*/  ISETP.LT.OR P0, PT, R40, 0x9, !P0 ;  /* 0x000000092800780c */ /* 0x000fc60004701670 */
[----:B------:R-:W-:Y:S02]  /*2780*/  IMAD R42, R39, R36, RZ ;  /* 0x00000024272a7224 */ /* 0x000fe400078e02ff */
[----:B------:R-:W-:-:S04]  /*2790*/  IMAD.WIDE.U32 R2, R2, R46, R4 ;  /* 0x0000002e02027225 */ /* 0x000fc800078e0004 */
[----:B------:R-:W-:Y:S01]  /*27a0*/  @!P3 IMAD R39, R32, R25, R42 ;  /* 0x000000192027b224 */ /* 0x000fe200078e022a */
[----:B------:R-:W-:Y:S01]  /*27b0*/  IADD3 R4, P4, P5, R14, R48, R2 ;  /* 0x000000300e047210 */ /* 0x000fe20007d9e002 */
[----:B------:R-:W-:-:S03]  /*27c0*/  IMAD.IADD R3, R41, 0x1, R3 ;  /* 0x0000000129037824 */ /* 0x000fc600078e0203 */
[----:B------:R1:W-:Y:S01]  /*27d0*/  @!P3 STG.E.U8 desc[UR36][R10.64], R39 ;  /* 0x000000270a00b986 */ /* 0x0003e2000c101124 */
[----:B------:R-:W-:Y:S01]  /*27e0*/  IMAD.WIDE.U32 R40, R46, 0x78, R2 ;  /* 0x000000782e287825 */ /* 0x000fe200078e0002 */
[----:B------:R-:W-:Y:S07]  /*27f0*/  @P2 BRA `(.L_x_40) ;  /* 0x00000000000c2947 */ /* 0x000fee0003800000 */
[----:B------:R-:W1:Y:S02]  /*2800*/  LDG.E.U8 R38, desc[UR36][R20.64+0x1] ;  /* 0x0000012414267981 */ /* 0x000e64000c1e1100 */
[----:B-1----:R-:W-:-:S05]  /*2810*/  PRMT R39, R38, 0x8880, RZ ;  /* 0x0000888026277816 */ /* 0x002fca00000000ff */
[----:B------:R-:W-:-:S07]  /*2820*/  IMAD R42, R39, R36, RZ ;  /* 0x00000024272a7224 */ /* 0x000fce00078e02ff */
.L_x_40:
[----:B------:R-:W-:Y:S05]  /*2830*/  BSYNC B1 ;  /* 0x0000000000017941 */ /* 0x000fea0003800000 */
.L_x_39:
[----:B------:R-:W-:Y:S01]  /*2840*/  @!P2 IMAD R33, R33, R25, R42 ;  /* 0x000000192121a224 */ /* 0x000fe200078e022a */
[----:B------:R-:W-:Y:S01]  /*2850*/  ISETP.LT.OR P1, PT, R50, 0x9, !P1 ;  /* 0x000000093200780c */ /* 0x000fe20004f21670 */
[----:B------:R-:W-:Y:S01]  /*2860*/  BSSY B1, `(.L_x_41) ;  /* 0x0000009000017945 */ /* 0x000fe20003800000 */
[----:B0-----:R-:W-:Y:S01]  /*2870*/  LEA R21, P3, R46, R40, 0x3 ;  /* 0x000000282e157211 */ /* 0x001fe200078618ff */
[----:B-1----:R-:W-:Y:S01]  /*2880*/  IMAD R39, R47, 0x78, RZ ;  /* 0x000000782f277824 */ /* 0x002fe200078e02ff */
[----:B------:R0:W-:Y:S01]  /*2890*/  @!P2 STG.E.U8 desc[UR36][R10.64+0x1], R33 ;  /* 0x000001210a00a986 */ /* 0x0001e2000c101124 */
[----:B------:R-:W-:-:S08]  /*28a0*/  IADD3.X R5, R9, R49, R3, P4, P5 ;  /* 0x0000003109057210 */ /* 0x000fd000027ea403 */
[----:B------:R-:W-:Y:S05]  /*28b0*/  @P1 BRA `(.L_x_42) ;  /* 0x00000000000c1947 */ /* 0x000fea0003800000 */
[----:B------:R-:W2:Y:S02]  /*28c0*/  LDG.E.U8 R38, desc[UR36][R4.64] ;  /* 0x0000002404267981 */ /* 0x000ea4000c1e1100 */
[----:B--2---:R-:W-:-:S05]  /*28d0*/  PRMT R3, R38, 0x8880, RZ ;  /* 0x0000888026037816 */ /* 0x004fca00000000ff */
[----:B------:R-:W-:-:S07]  /*28e0*/  IMAD R42, R3, R36, RZ ;  /* 0x00000024032a7224 */ /* 0x000fce00078e02ff */
.L_x_42:
[----:B------:R-:W-:Y:S05]  /*28f0*/  BSYNC B1 ;  /* 0x0000000000017941 */ /* 0x000fea0003800000 */
.L_x_41:
[----:B0-----:R-:W-:Y:S01]  /*2900*/  @!P1 IMAD R11, R34, R25, R42 ;  /* 0x00000019220b9224 */ /* 0x001fe200078e022a */
[----:B------:R-:W-:Y:S01]  /*2910*/  BSSY B1, `(.L_x_43) ;  /* 0x0000009000017945 */ /* 0x000fe20003800000 */
[----:B------:R-:W-:Y:S02]  /*2920*/  @!P1 IMAD.MOV.U32 R2, RZ, RZ, R6 ;  /* 0x000000ffff029224 */ /* 0x000fe400078e0006 */
[----:B------:R-:W-:Y:S02]  /*2930*/  @!P1 IMAD.MOV.U32 R3, RZ, RZ, R7 ;  /* 0x000000ffff039224 */ /* 0x000fe400078e0007 */
[----:B------:R-:W-:-:S03]  /*2940*/  IMAD.IADD R39, R41, 0x1, R39 ;  /* 0x0000000129277824 */ /* 0x000fc600078e0227 */
[----:B------:R0:W-:Y:S01]  /*2950*/  @!P1 STG.E.U8 desc[UR36][R2.64], R11 ;  /* 0x0000000b02009986 */ /* 0x0001e2000c101124 */
[----:B------:R-:W-:Y:S05]  /*2960*/  @P0 BRA `(.L_x_44) ;  /* 0x00000000000c0947 */ /* 0x000fea0003800000 */
[----:B------:R-:W0:Y:S02]  /*2970*/  LDG.E.U8 R38, desc[UR36][R4.64+0x1] ;  /* 0x0000012404267981 */ /* 0x000e24000c1e1100 */
[----:B0-----:R-:W-:-:S05]  /*2980*/  PRMT R3, R38, 0x8880, RZ ;  /* 0x0000888026037816 */ /* 0x001fca00000000ff */
[----:B------:R-:W-:-:S07]  /*2990*/  IMAD R42, R3, R36, RZ ;  /* 0x00000024032a7224 */ /* 0x000fce00078e02ff */
.L_x_44:
[----:B------:R-:W-:Y:S05]  /*29a0*/  BSYNC B1 ;  /* 0x0000000000017941 */ /* 0x000fea0003800000 */
.L_x_43:
[----:B------:R-:W-:Y:S01]  /*29b0*/  LEA.HI.X R4, R46, R39, R47, 0x3, P3 ;  /* 0x000000272e047211 */ /* 0x000fe200018f1c2f */
[----:B------:R-:W-:Y:S01]  /*29c0*/  @!P0 IMAD R35, R35, R25, R42 ;  /* 0x0000001923238224 */ /* 0x000fe200078e022a */
[-C--:B------:R-:W-:Y:S01]  /*29d0*/  IADD3 R40, P3, P4, R14, R48.reuse, R40 ;  /* 0x000000300e287210 */ /* 0x080fe20007c7e028 */
[----:B0-----:R-:W-:Y:S01]  /*29e0*/  @!P0 IMAD.MOV.U32 R2, RZ, RZ, R6 ;  /* 0x000000ffff028224 */ /* 0x001fe200078e0006 */
[C---:B------:R-:W-:Y:S01]  /*29f0*/  ISETP.GE.AND P2, PT, R50.reuse, 0x81, PT ;  /* 0x000000813200780c */ /* 0x040fe20003f46270 */
[----:B------:R-:W-:Y:S01]  /*2a00*/  @!P0 IMAD.MOV.U32 R3, RZ, RZ, R7 ;  /* 0x000000ffff038224 */ /* 0x000fe200078e0007 */
[----:B------:R-:W-:Y:S01]  /*2a10*/  IADD3.X R41, R9, R49, R39, P3, P4 ;  /* 0x0000003109297210 */ /* 0x000fe20001fe8427 */
[----:B------:R-:W-:Y:S01]  /*2a20*/  BSSY B1, `(.L_x_45) ;  /* 0x000000b000017945 */ /* 0x000fe20003800000 */
[----:B------:R-:W-:Y:S02]  /*2a30*/  ISETP.LT.OR P3, PT, R51, 0x1, !P2 ;  /* 0x000000013300780c */ /* 0x000fe40005761670 */
[----:B------:R-:W-:Y:S01]  /*2a40*/  ISETP.GE.AND P1, PT, R50, 0x89, PT ;  /* 0x000000893200780c */ /* 0x000fe20003f26270 */
[----:B------:R0:W-:Y:S01]  /*2a50*/  @!P0 STG.E.U8 desc[UR36][R2.64+0x1], R35 ;  /* 0x0000012302008986 */ /* 0x0001e2000c101124 */
[----:B------:R-:W-:-:S02]  /*2a60*/  IADD3 R14, P5, P0, R14, R48, R21 ;  /* 0x000000300e0e7210 */ /* 0x000fc400078be015 */
[C---:B------:R-:W-:Y:S02]  /*2a70*/  ISETP.LT.OR P2, PT, R51.reuse, 0x2, !P2 ;  /* 0x000000023300780c */ /* 0x040fe40005741670 */
[----:B------:R-:W-:-:S05]  /*2a80*/  ISETP.LT.OR P4, PT, R51, 0x1, !P1 ;  /* 0x000000013300780c */ /* 0x000fca0004f81670 */
[----:B------:R-:W-:Y:S08]  /*2a90*/  @P3 BRA `(.L_x_46) ;  /* 0x00000000000c3947 */ /* 0x000ff00003800000 */
[----:B------:R-:W0:Y:S02]  /*2aa0*/  LDG.E.U8 R38, desc[UR36][R40.64] ;  /* 0x0000002428267981 */ /* 0x000e24000c1e1100 */
[----:B0-----:R-:W-:-:S05]  /*2ab0*/  PRMT R3, R38, 0x8880, RZ ;  /* 0x0000888026037816 */ /* 0x001fca00000000ff */
[----:B------:R-:W-:-:S07]  /*2ac0*/  IMAD R42, R3, R36, RZ ;  /* 0x00000024032a7224 */ /* 0x000fce00078e02ff */
.L_x_46:
[----:B------:R-:W-:Y:S05]  /*2ad0*/  BSYNC B1 ;  /* 0x0000000000017941 */ /* 0x000fea0003800000 */
.L_x_45:
[----:B0-----:R-:W-:Y:S01]  /*2ae0*/  @!P3 IMAD R3, R28, R25, R42 ;  /* 0x000000191c03b224 */ /* 0x001fe200078e022a */
[----:B------:R-:W-:Y:S01]  /*2af0*/  BSSY B1, `(.L_x_47) ;  /* 0x0000007000017945 */ /* 0x000fe20003800000 */
[----:B------:R-:W-:-:S03]  /*2b00*/  IADD3.X R15, R9, R49, R4, P5, P0 ;  /* 0x00000031090f7210 */ /* 0x000fc60002fe0404 */
[----:B------:R0:W-:Y:S01]  /*2b10*/  @!P3 STG.E.U8 desc[UR36][R12.64], R3 ;  /* 0x000000030c00b986 */ /* 0x0001e2000c101124 */
[----:B------:R-:W-:Y:S05]  /*2b20*/  @P2 BRA `(.L_x_48) ;  /* 0x00000000000c2947 */ /* 0x000fea0003800000 */
[----:B------:R-:W0:Y:S02]  /*2b30*/  LDG.E.U8 R38, desc[UR36][R40.64+0x1] ;  /* 0x0000012428267981 */ /* 0x000e24000c1e1100 */
[----:B0-----:R-:W-:-:S05]  /*2b40*/  PRMT R3, R38, 0x8880, RZ ;  /* 0x0000888026037816 */ /* 0x001fca00000000ff */
[----:B------:R-:W-:-:S07]  /*2b50*/  IMAD R42, R3, R36, RZ ;  /* 0x00000024032a7224 */ /* 0x000fce00078e02ff */
.L_x_48:
[----:B------:R-:W-:Y:S05]  /*2b60*/  BSYNC B1 ;  /* 0x0000000000017941 */ /* 0x000fea0003800000 */
.L_x_47:
[----:B------:R-:W-:-:S05]  /*2b70*/  @!P2 IMAD R29, R29, R25, R42 ;  /* 0x000000191d1da224 */ /* 0x000fca00078e022a */
[----:B------:R1:W-:Y:S04]  /*2b80*/  @!P2 STG.E.U8 desc[UR36][R12.64+0x1], R29 ;  /* 0x0000011d0c00a986 */ /* 0x0003e8000c101124 */
[----:B------:R-:W2:Y:S01]  /*2b90*/  @!P4 LDG.E.U8 R38, desc[UR36][R14.64] ;  /* 0x000000240e26c981 */ /* 0x000ea2000c1e1100 */
[----:B0-----:R-:W-:Y:S01]  /*2ba0*/  IMAD.WIDE.U32 R2, R44, 0x80, RZ ;  /* 0x000000802c027825 */ /* 0x001fe200078e00ff */
[----:B------:R-:W-:Y:S01]  /*2bb0*/  ISETP.LT.OR P1, PT, R51, 0x2, !P1 ;  /* 0x000000023300780c */ /* 0x000fe20004f21670 */
[----:B------:R-:W-:Y:S02]  /*2bc0*/  BSSY B1, `(.L_x_49) ;  /* 0x000000c000017945 */ /* 0x000fe40003800000 */
[----:B------:R-:W-:Y:S01]  /*2bd0*/  IMAD.SHL.U32 R9, R45, 0x80, RZ ;  /* 0x000000802d097824 */ /* 0x000fe200078e00ff */
[----:B------:R-:W-:-:S04]  /*2be0*/  @!P4 IADD3 R2, P0, R6, R2, RZ ;  /* 0x000000020602c210 */ /* 0x000fc80007f1e0ff */
[----:B------:R-:W-:Y:S02]  /*2bf0*/  @!P4 IADD3.X R3, R7, R3, R9, P0, !PT ;  /* 0x000000030703c210 */ /* 0x000fe400007fe409 */
[----:B--2---:R-:W-:-:S05]  /*2c00*/  @!P4 PRMT R5, R38, 0x8880, RZ ;  /* 0x000088802605c816 */ /* 0x004fca00000000ff */
[----:B------:R-:W-:-:S04]  /*2c10*/  @!P4 IMAD R42, R5, R36, RZ ;  /* 0x00000024052ac224 */ /* 0x000fc800078e02ff */
[----:B------:R-:W-:-:S05]  /*2c20*/  @!P4 IMAD R5, R30, R25, R42 ;  /* 0x000000191e05c224 */ /* 0x000fca00078e022a */
[----:B------:R1:W-:Y:S01]  /*2c30*/  @!P4 STG.E.U8 desc[UR36][R2.64], R5 ;  /* 0x000000050200c986 */ /* 0x0003e2000c101124 */
[----:B------:R-:W-:Y:S05]  /*2c40*/  @P1 BRA `(.L_x_50) ;  /* 0x00000000000c1947 */ /* 0x000fea0003800000 */
[----:B------:R-:W1:Y:S02]  /*2c50*/  LDG.E.U8 R38, desc[UR36][R14.64+0x1] ;  /* 0x000001240e267981 */ /* 0x000e64000c1e1100 */
[----:B-1----:R-:W-:-:S05]  /*2c60*/  PRMT R3, R38, 0x8880, RZ ;  /* 0x0000888026037816 */ /* 0x002fca00000000ff */
[----:B------:R-:W-:-:S07]  /*2c70*/  IMAD R42, R3, R36, RZ ;  /* 0x00000024032a7224 */ /* 0x000fce00078e02ff */
.L_x_50:
[----:B------:R-:W-:Y:S05]  /*2c80*/  BSYNC B1 ;  /* 0x0000000000017941 */ /* 0x000fea0003800000 */
.L_x_49:
[----:B------:R-:W-:Y:S01]  /*2c90*/  IMAD R31, R31, R25, R42 ;  /* 0x000000191f1f7224 */ /* 0x000fe200078e022a */
[----:B------:R-:W-:Y:S06]  /*2ca0*/  @P1 BRA `(.L_x_51) ;  /* 0x0000000000a01947 */ /* 0x000fec0003800000 */
[----:B-1----:R-:W-:-:S04]  /*2cb0*/  LEA R2, P0, R44, R6, 0x7 ;  /* 0x000000062c027211 */ /* 0x002fc800078038ff */
[----:B------:R-:W-:-:S05]  /*2cc0*/  LEA.HI.X R3, R44, R7, R45, 0x7, P0 ;  /* 0x000000072c037211 */ /* 0x000fca00000f3c2d */
[----:B------:R0:W-:Y:S01]  /*2cd0*/  STG.E.U8 desc[UR36][R2.64+0x1], R31 ;  /* 0x0000011f02007986 */ /* 0x0001e2000c101124 */
[----:B------:R-:W-:Y:S05]  /*2ce0*/  BRA `(.L_x_51) ;  /* 0x0000000000907947 */ /* 0x000fea0003800000 */
.L_x_36:
[----:B------:R-:W-:Y:S01]  /*2cf0*/  ISETP.GE.AND P0, PT, R50, 0x1, PT ;  /* 0x000000013200780c */ /* 0x000fe20003f06270 */
[----:B------:R-:W-:Y:S01]  /*2d00*/  IMAD.WIDE.U32 R4, R44, 0x80, RZ ;  /* 0x000000802c047825 */ /* 0x000fe200078e00ff */
[C---:B------:R-:W-:Y:S02]  /*2d10*/  ISETP.GE.AND P5, PT, R50.reuse, 0x9, PT ;  /* 0x000000093200780c */ /* 0x040fe40003fa6270 */
[C---:B------:R-:W-:Y:S02]  /*2d20*/  ISETP.LT.OR P3, PT, R51.reuse, 0x1, !P0 ;  /* 0x000000013300780c */ /* 0x040fe40004761670 */
[C---:B------:R-:W-:Y:S02]  /*2d30*/  ISETP.LT.OR P0, PT, R51.reuse, 0x2, !P0 ;  /* 0x000000023300780c */ /* 0x040fe40004701670 */
[----:B------:R-:W-:Y:S02]  /*2d40*/  ISETP.LT.OR P4, PT, R51, 0x1, !P5 ;  /* 0x000000013300780c */ /* 0x000fe40006f81670 */
[----:B------:R-:W-:-:S02]  /*2d50*/  ISETP.GE.AND P2, PT, R50, 0x89, PT ;  /* 0x000000893200780c */ /* 0x000fc40003f46270 */
[----:B------:R-:W-:-:S05]  /*2d60*/  ISETP.GE.AND P1, PT, R50, 0x81, PT ;  /* 0x000000813200780c */ /* 0x000fca0003f26270 */
[-C--:B------:R-:W-:Y:S02]  /*2d70*/  @!P3 IMAD R9, R32, R25.reuse, RZ ;  /* 0x000000192009b224 */ /* 0x080fe400078e02ff */
[----:B------:R-:W-:Y:S02]  /*2d80*/  @!P3 IMAD.MOV.U32 R2, RZ, RZ, R10 ;  /* 0x000000ffff02b224 */ /* 0x000fe400078e000a */
[----:B------:R-:W-:Y:S02]  /*2d90*/  @!P3 IMAD.MOV.U32 R3, RZ, RZ, R11 ;  /* 0x000000ffff03b224 */ /* 0x000fe400078e000b */
[-C--:B------:R-:W-:Y:S02]  /*2da0*/  @!P0 IMAD R33, R33, R25.reuse, RZ ;  /* 0x0000001921218224 */ /* 0x080fe400078e02ff */
[----:B------:R-:W-:Y:S01]  /*2db0*/  @!P4 IMAD R15, R34, R25, RZ ;  /* 0x00000019220fc224 */ /* 0x000fe200078e02ff */
[----:B------:R0:W-:Y:S01]  /*2dc0*/  @!P3 STG.E.U8 desc[UR36][R2.64], R9 ;  /* 0x000000090200b986 */ /* 0x0001e2000c101124 */
[----:B------:R-:W-:-:S02]  /*2dd0*/  ISETP.LT.OR P3, PT, R51, 0x1, !P2 ;  /* 0x000000013300780c */ /* 0x000fc40005761670 */
[C---:B------:R-:W-:Y:S01]  /*2de0*/  ISETP.LT.OR P2, PT, R51.reuse, 0x2, !P2 ;  /* 0x000000023300780c */ /* 0x040fe20005741670 */
[----:B------:R1:W-:Y:S01]  /*2df0*/  @!P0 STG.E.U8 desc[UR36][R10.64+0x1], R33 ;  /* 0x000001210a008986 */ /* 0x0003e2000c101124 */
[C---:B------:R-:W-:Y:S02]  /*2e00*/  ISETP.LT.OR P0, PT, R51.reuse, 0x2, !P5 ;  /* 0x000000023300780c */ /* 0x040fe40006f01670 */
[C---:B------:R-:W-:Y:S01]  /*2e10*/  ISETP.LT.OR P5, PT, R51.reuse, 0x1, !P1 ;  /* 0x000000013300780c */ /* 0x040fe20004fa1670 */
[----:B------:R2:W-:Y:S01]  /*2e20*/  @!P4 STG.E.U8 desc[UR36][R6.64], R15 ;  /* 0x0000000f0600c986 */ /* 0x0005e2000c101124 */
[----:B------:R-:W-:Y:S01]  /*2e30*/  ISETP.LT.OR P1, PT, R51, 0x2, !P1 ;  /* 0x000000023300780c */ /* 0x000fe20004f21670 */
[----:B0-----:R-:W-:-:S04]  /*2e40*/  IMAD.SHL.U32 R3, R45, 0x80, RZ ;  /* 0x000000802d037824 */ /* 0x001fc800078e00ff */
[----:B------:R-:W-:Y:S01]  /*2e50*/  @!P3 IADD3 R2, P4, R4, R6, RZ ;  /* 0x000000060402b210 */ /* 0x000fe20007f9e0ff */
[----:B-1----:R-:W-:-:S03]  /*2e60*/  @!P3 IMAD R11, R30, R25, RZ ;  /* 0x000000191e0bb224 */ /* 0x002fc600078e02ff */
[----:B------:R-:W-:Y:S01]  /*2e70*/  @!P3 IADD3.X R3, R7, R5, R3, P4, !PT ;  /* 0x000000050703b210 */ /* 0x000fe200027fe403 */
[-C--:B------:R-:W-:Y:S01]  /*2e80*/  @!P0 IMAD R35, R35, R25.reuse, RZ ;  /* 0x0000001923238224 */ /* 0x080fe200078e02ff */
[----:B------:R-:W-:Y:S01]  /*2e90*/  @!P2 LEA R4, P4, R44, R6, 0x7 ;  /* 0x000000062c04a211 */ /* 0x000fe200078838ff */
[-C--:B------:R-:W-:Y:S02]  /*2ea0*/  @!P5 IMAD R9, R28, R25.reuse, RZ ;  /* 0x000000191c09d224 */ /* 0x080fe400078e02ff */
[----:B------:R-:W-:Y:S01]  /*2eb0*/  @!P1 IMAD R29, R29, R25, RZ ;  /* 0x000000191d1d9224 */ /* 0x000fe200078e02ff */
[----:B------:R-:W-:Y:S01]  /*2ec0*/  @!P2 LEA.HI.X R5, R44, R7, R45, 0x7, P4 ;  /* 0x000000072c05a211 */ /* 0x000fe200020f3c2d */
[----:B------:R-:W-:Y:S01]  /*2ed0*/  @!P2 IMAD R31, R31, R25, RZ ;  /* 0x000000191f1fa224 */ /* 0x000fe200078e02ff */
[----:B------:R2:W-:Y:S04]  /*2ee0*/  @!P0 STG.E.U8 desc[UR36][R6.64+0x1], R35 ;  /* 0x0000012306008986 */ /* 0x0005e8000c101124 */
[----:B------:R2:W-:Y:S04]  /*2ef0*/  @!P5 STG.E.U8 desc[UR36][R12.64], R9 ;  /* 0x000000090c00d986 */ /* 0x0005e8000c101124 */
[----:B------:R2:W-:Y:S04]  /*2f00*/  @!P1 STG.E.U8 desc[UR36][R12.64+0x1], R29 ;  /* 0x0000011d0c009986 */ /* 0x0005e8000c101124 */
[----:B------:R2:W-:Y:S04]  /*2f10*/  @!P3 STG.E.U8 desc[UR36][R2.64], R11 ;  /* 0x0000000b0200b986 */ /* 0x0005e8000c101124 */
[----:B------:R2:W-:Y:S02]  /*2f20*/  @!P2 STG.E.U8 desc[UR36][R4.64+0x1], R31 ;  /* 0x0000011f0400a986 */ /* 0x0005e4000c101124 */
.L_x_51:
[----:B------:R-:W-:Y:S05]  /*2f30*/  BSYNC B0 ;  /* 0x0000000000007941 */ /* 0x000fea0003800000 */
.L_x_35:
[----:B------:R-:W-:Y:S01]  /*2f40*/  ULDC UR4, c[0x0][0xc] ;  /* 0x0000030000047ab9 */ /* 0x000fe20000000800 */
[----:B------:R-:W-:Y:S01]  /*2f50*/  ULDC UR5, c[0x0][0x10] ;  /* 0x0000040000057ab9 */ /* 0x000fe20000000800 */
[----:B012---:R-:W0:Y:S01]  /*2f60*/  LDC R3, c[0x0][0x14] ;  /* 0x00000500ff037b82 */ /* 0x007e220000000800 */
[----:B------:R-:W-:Y:S01]  /*2f70*/  UIMAD.WIDE.U32 UR4, UR4, UR5, URZ ;  /* 0x00000005040472a5 */ /* 0x000fe2000f8e003f */
[----:B------:R-:W-:Y:S01]  /*2f80*/  PRMT R2, RZ, 0x7610, R2 ;  /* 0x00007610ff027816 */ /* 0x000fe20000000002 */
[----:B------:R-:W-:Y:S02]  /*2f90*/  IMAD.MOV.U32 R40, RZ, RZ, -0x1 ;  /* 0xffffffffff287424 */ /* 0x000fe400078e00ff */
[----:B------:R-:W-:Y:S02]  /*2fa0*/  IMAD.MOV.U32 R41, RZ, RZ, -0x1 ;  /* 0xffffffffff297424 */ /* 0x000fe400078e00ff */
[----:B0-----:R-:W-:-:S04]  /*2fb0*/  IMAD.WIDE.U32 R18, R3, UR4, R18 ;  /* 0x0000000403127c25 */ /* 0x001fc8000f8e0012 */
[----:B------:R-:W-:Y:S01]  /*2fc0*/  IMAD R3, R3, UR5, RZ ;  /* 0x0000000503037c24 */ /* 0x000fe2000f8e02ff */
[----:B------:R-:W-:Y:S02]  /*2fd0*/  ULDC.64 UR4, c[0x0][0x650] ;  /* 0x0001940000047ab9 */ /* 0x000fe40000000a00 */
[----:B------:R-:W-:Y:S01]  /*2fe0*/  ISETP.GE.U32.AND P0, PT, R18, UR4, PT ;  /* 0x0000000412007c0c */ /* 0x000fe2000bf06070 */
[----:B------:R-:W-:-:S05]  /*2ff0*/  IMAD.IADD R19, R19, 0x1, R3 ;  /* 0x0000000113137824 */ /* 0x000fca00078e0203 */
[----:B------:R-:W-:-:S13]  /*3000*/  ISETP.GE.U32.AND.EX P0, PT, R19, UR5, PT, P0 ;  /* 0x0000000513007c0c */ /* 0x000fda000bf06100 */
[----:B------:R-:W-:Y:S05]  /*3010*/  @P0 BRA `(.L_x_52) ;  /* 0x0000000400640947 */ /* 0x000fea0003800000 */
[----:B------:R-:W0:Y:S01]  /*3020*/  S2R R10, SR_CTAID.X ;  /* 0x00000000000a7919 */ /* 0x000e220000002500 */
[----:B------:R-:W1:Y:S01]  /*3030*/  LDC.64 R8, c[0x0][0x628] ;  /* 0x00018a00ff087b82 */ /* 0x000e620000000a00 */
[----:B------:R-:W-:Y:S01]  /*3040*/  ULDC UR4, c[0x0][0x150] ;  /* 0x0000540000047ab9 */ /* 0x000fe20000000800 */
[----:B------:R-:W-:Y:S01]  /*3050*/  IMAD.MOV.U32 R6, RZ, RZ, R18 ;  /* 0x000000ffff067224 */ /* 0x000fe200078e0012 */
[----:B------:R-:W2:Y:S01]  /*3060*/  S2R R20, SR_CTAID.Y ;  /* 0x0000000000147919 */ /* 0x000ea20000002600 */
[----:B------:R-:W-:-:S04]  /*3070*/  IMAD.MOV.U32 R7, RZ, RZ, R19 ;  /* 0x000000ffff077224 */ /* 0x000fc800078e0013 */
[----:B------:R-:W3:Y:S08]  /*3080*/  LDC R15, c[0x0][0x144] ;  /* 0x00005100ff0f7b82 */ /* 0x000ef00000000800 */
[----:B------:R-:W4:Y:S08]  /*3090*/  LDC R0, c[0x0][0x630] ;  /* 0x00018c00ff007b82 */ /* 0x000f300000000800 */
[----:B------:R-:W2:Y:S01]  /*30a0*/  LDC.64 R12, c[0x0][0x620] ;  /* 0x00018800ff0c7b82 */ /* 0x000ea20000000a00 */
[----:B-1----:R-:W-:-:S04]  /*30b0*/  ISETP.NE.U32.AND P0, PT, R8, RZ, PT ;  /* 0x000000ff0800720c */ /* 0x002fc80003f05070 */
[----:B------:R-:W-:Y:S02]  /*30c0*/  ISETP.NE.AND.EX P0, PT, R9, RZ, PT, P0 ;  /* 0x000000ff0900720c */ /* 0x000fe40003f05300 */
[----:B0-----:R-:W-:-:S05]  /*30d0*/  I2FP.F32.U32 R2, R10 ;  /* 0x0000000a00027245 */ /* 0x001fca0000201000 */
[----:B------:R-:W-:-:S04]  /*30e0*/  FMUL R2, R2, UR4 ;  /* 0x0000000402027c20 */ /* 0x000fc80008400000 */
[----:B------:R0:W1:Y:S02]  /*30f0*/  F2I.U32.TRUNC.NTZ R14, R2 ;  /* 0x00000002000e7305 */ /* 0x000064000020f000 */
[----:B---34-:R-:W-:Y:S05]  /*3100*/  @!P0 BRA `(.L_x_53) ;  /* 0x0000000000288947 */ /* 0x018fea0003800000 */
[----:B------:R-:W3:Y:S02]  /*3110*/  LDC R3, c[0x0][0x634] ;  /* 0x00018d00ff037b82 */ /* 0x000ee40000000800 */
[----:B---3--:R-:W-:-:S05]  /*3120*/  IADD3 R7, P0, R18, R3, RZ ;  /* 0x0000000312077210 */ /* 0x008fca0007f1e0ff */
[----:B------:R-:W-:-:S04]  /*3130*/  IMAD.X R11, RZ, RZ, R19, P0 ;  /* 0x000000ffff0b7224 */ /* 0x000fc800000e0613 */
[----:B0-----:R-:W-:-:S04]  /*3140*/  IMAD.WIDE.U32 R2, R11, R8, RZ ;  /* 0x000000080b027225 */ /* 0x001fc800078e00ff */
[----:B------:R-:W-:-:S04]  /*3150*/  IMAD.WIDE.U32 R4, P0, R7, R9, R2 ;  /* 0x0000000907047225 */ /* 0x000fc80007800002 */
[----:B------:R-:W-:-:S04]  /*3160*/  IMAD.WIDE.U32 R2, R7, R8, RZ ;  /* 0x0000000807027225 */ /* 0x000fc800078e00ff */
[----:B------:R-:W-:Y:S01]  /*3170*/  IMAD.X R7, RZ, RZ, RZ, P0 ;  /* 0x000000ffff077224 */ /* 0x000fe200000e06ff */
[----:B------:R-:W-:Y:S01]  /*3180*/  IADD3 RZ, P0, R3, R4, RZ ;  /* 0x0000000403ff7210 */ /* 0x000fe20007f1e0ff */
[----:B------:R-:W-:-:S04]  /*3190*/  IMAD.MOV.U32 R6, RZ, RZ, R5 ;  /* 0x000000ffff067224 */ /* 0x000fc800078e0005 */
[----:B------:R-:W-:-:S08]  /*31a0*/  IMAD.WIDE.U32.X R6, R11, R9, R6, P0 ;  /* 0x000000090b067225 */ /* 0x000fd000000e0406 */
.L_x_53:
[----:B------:R-:W3:Y:S01]  /*31b0*/  LDC.64 R30, c[0x0][0x640] ;  /* 0x00019000ff1e7b82 */ /* 0x000ee20000000a00 */
[-CC-:B------:R-:W-:Y:S01]  /*31c0*/  SHF.R.U64 R41, R6, R0.reuse, R7.reuse ;  /* 0x0000000006297219 */ /* 0x180fe20000001207 */
[----:B-1----:R-:W-:Y:S01]  /*31d0*/  IMAD.MOV R14, RZ, RZ, -R14 ;  /* 0x000000ffff0e7224 */ /* 0x002fe200078e0a0e */
[----:B------:R-:W-:Y:S01]  /*31e0*/  SHF.R.U32.HI R0, RZ, R0, R7 ;  /* 0x00000000ff007219 */ /* 0x000fe20000011607 */
[----:B------:R-:W-:Y:S01]  /*31f0*/  ULDC UR4, c[0x0][0x154] ;  /* 0x0000550000047ab9 */ /* 0x000fe20000000800 */
[----:B------:R-:W-:Y:S01]  /*3200*/  IADD3 R5, P0, RZ, -R41, RZ ;  /* 0x80000029ff057210 */ /* 0x000fe20007f1e0ff */
[----:B------:R-:W-:Y:S02]  /*3210*/  IMAD R15, R15, R14, R10 ;  /* 0x0000000e0f0f7224 */ /* 0x000fe400078e020a */
[----:B------:R-:W1:Y:S01]  /*3220*/  LDC R4, c[0x0][0x618] ;  /* 0x00018600ff047b82 */ /* 0x000e620000000800 */
[----:B------:R-:W-:Y:S02]  /*3230*/  IMAD.MOV.U32 R7, RZ, RZ, 0x1 ;  /* 0x00000001ff077424 */ /* 0x000fe400078e00ff */
[----:B------:R-:W-:-:S04]  /*3240*/  IMAD.X R3, RZ, RZ, ~R0, P0 ;  /* 0x000000ffff037224 */ /* 0x000fc800000e0e00 */
[-C--:B--2---:R-:W-:Y:S01]  /*3250*/  IMAD R0, R3, R12.reuse, RZ ;  /* 0x0000000c03007224 */ /* 0x084fe200078e02ff */
[----:B------:R-:W2:Y:S01]  /*3260*/  LDC R6, c[0x0][0x608] ;  /* 0x00018200ff067b82 */ /* 0x000ea20000000800 */
[----:B0-----:R-:W-:-:S04]  /*3270*/  IMAD.WIDE.U32 R2, R5, R12, R18 ;  /* 0x0000000c05027225 */ /* 0x001fc800078e0012 */
[----:B------:R-:W-:Y:S01]  /*3280*/  IMAD R5, R5, R13, R0 ;  /* 0x0000000d05057224 */ /* 0x000fe200078e0200 */
[----:B------:R-:W-:Y:S02]  /*3290*/  I2FP.F32.U32 R0, R20 ;  /* 0x0000001400007245 */ /* 0x000fe40000201000 */
[----:B------:R-:W0:Y:S01]  /*32a0*/  LDC R28, c[0x0][0x658] ;  /* 0x00019600ff1c7b82 */ /* 0x000e220000000800 */
[----:B------:R-:W-:Y:S01]  /*32b0*/  IMAD.IADD R3, R3, 0x1, R5 ;  /* 0x0000000103037824 */ /* 0x000fe200078e0205 */
[----:B---3--:R-:W-:Y:S01]  /*32c0*/  ISETP.NE.U32.AND P0, PT, R30, RZ, PT ;  /* 0x000000ff1e00720c */ /* 0x008fe20003f05070 */
[----:B------:R-:W-:Y:S01]  /*32d0*/  FMUL R0, R0, UR4 ;  /* 0x0000000400007c20 */ /* 0x000fe20008400000 */
[----:B------:R-:W-:Y:S02]  /*32e0*/  IMAD.MOV.U32 R5, RZ, RZ, -0x1 ;  /* 0xffffffffff057424 */ /* 0x000fe400078e00ff */
[----:B------:R-:W-:Y:S01]  /*32f0*/  ISETP.NE.AND.EX P0, PT, R31, RZ, PT, P0 ;  /* 0x000000ff1f00720c */ /* 0x000fe20003f05300 */
[----:B------:R3:W4:Y:S01]  /*3300*/  F2I.U32.TRUNC.NTZ R12, R0 ;  /* 0x00000000000c7305 */ /* 0x000722000020f000 */
[----:B------:R-:W3:Y:S01]  /*3310*/  LDC R13, c[0x0][0x148] ;  /* 0x00005200ff0d7b82 */ /* 0x000ee20000000800 */
[----:B-1----:R-:W-:-:S02]  /*3320*/  SHF.R.U64 R10, R2, R4, R3 ;  /* 0x00000004020a7219 */ /* 0x002fc40000001203 */
[----:B------:R-:W-:-:S05]  /*3330*/  SHF.R.U32.HI R3, RZ, R4, R3 ;  /* 0x00000004ff037219 */ /* 0x000fca0000011603 */
[----:B------:R-:W1:Y:S01]  /*3340*/  LDC R14, c[0x0][0x600] ;  /* 0x00018000ff0e7b82 */ /* 0x000e620000000800 */
[-CC-:B--2---:R-:W-:Y:S02]  /*3350*/  SHF.R.U64 R8, R10, R6.reuse, R3.reuse ;  /* 0x000000060a087219 */ /* 0x184fe40000001203 */
[----:B------:R-:W-:-:S05]  /*3360*/  SHF.R.U32.HI R3, RZ, R6, R3 ;  /* 0x00000006ff037219 */ /* 0x000fca0000011603 */
[----:B------:R-:W2:Y:S01]  /*3370*/  LDC R29, c[0x0][0x648] ;  /* 0x00019200ff1d7b82 */ /* 0x000ea20000000800 */
[-CC-:B0-----:R-:W-:Y:S02]  /*3380*/  SHF.R.U64 R11, R8, R28.reuse, R3.reuse ;  /* 0x0000001c080b7219 */ /* 0x181fe40000001203 */
[-C--:B------:R-:W-:Y:S02]  /*3390*/  SHF.L.U32 R5, R5, R28.reuse, RZ ;  /* 0x0000001c05057219 */ /* 0x080fe400000006ff */
[-C--:B------:R-:W-:Y:S01]  /*33a0*/  SHF.R.U32.HI R3, RZ, R28.reuse, R3 ;  /* 0x0000001cff037219 */ /* 0x080fe20000011603 */
[----:B------:R-:W-:Y:S01]  /*33b0*/  IMAD.MOV.U32 R2, RZ, RZ, R11 ;  /* 0x000000ffff027224 */ /* 0x000fe200078e000b */
[----:B------:R-:W-:Y:S01]  /*33c0*/  SHF.L.U32 R28, R7, R28, RZ ;  /* 0x0000001c071c7219 */ /* 0x000fe200000006ff */
[----:B------:R-:W0:Y:S01]  /*33d0*/  LDC R32, c[0x0][0x638] ;  /* 0x00018e00ff207b82 */ /* 0x000e220000000800 */
[----:B------:R-:W-:-:S07]  /*33e0*/  LOP3.LUT R21, RZ, R5, RZ, 0x33, !PT ;  /* 0x00000005ff157212 */ /* 0x000fce00078e33ff */
[----:B------:R-:W0:Y:S01]  /*33f0*/  LDC R33, c[0x0][0x610] ;  /* 0x00018400ff217b82 */ /* 0x000e220000000800 */
[----:B----4-:R-:W-:Y:S05]  /*3400*/  @!P0 BRA `(.L_x_54) ;  /* 0x0000000000288947 */ /* 0x010fea0003800000 */
[----:B---3--:R-:W3:Y:S02]  /*3410*/  LDC R0, c[0x0][0x64c] ;  /* 0x00019300ff007b82 */ /* 0x008ee40000000800 */
[----:B---3--:R-:W-:-:S05]  /*3420*/  IADD3 R7, P0, R11, R0, RZ ;  /* 0x000000000b077210 */ /* 0x008fca0007f1e0ff */
        /* <DEDUP_REMOVED lines=8> */
.L_x_54:
[----:B------:R-:W-:Y:S01]  /*34b0*/  ISETP.NE.AND P0, PT, R17, 0x1, PT ;  /* 0x000000011100780c */ /* 0x000fe20003f05270 */
[----:B-1----:R-:W-:Y:S01]  /*34c0*/  VIADD R5, R14, 0xffffffff ;  /* 0xffffffff0e057836 */ /* 0x002fe20000000000 */
[----:B--23--:R-:W-:Y:S01]  /*34d0*/  SHF.R.U64 R0, R2, R29, R3 ;  /* 0x0000001d02007219 */ /* 0x00cfe20000001203 */
[----:B------:R-:W-:Y:S01]  /*34e0*/  IMAD.MOV R12, RZ, RZ, -R12 ;  /* 0x000000ffff0c7224 */ /* 0x000fe200078e0a0c */
[----:B------:R-:W-:Y:S01]  /*34f0*/  LOP3.LUT R3, R8, R21, RZ, 0xc0, !PT ;  /* 0x0000001508037212 */ /* 0x000fe200078ec0ff */
[----:B------:R-:W-:Y:S02]  /*3500*/  IMAD.MOV.U32 R4, RZ, RZ, 0x1 ;  /* 0x00000001ff047424 */ /* 0x000fe400078e00ff */
[----:B------:R-:W-:Y:S02]  /*3510*/  IMAD.MOV R2, RZ, RZ, -R0 ;  /* 0x000000ffff027224 */ /* 0x000fe400078e0a00 */
[----:B------:R-:W-:Y:S01]  /*3520*/  IMAD R0, R28, R0, R3 ;  /* 0x000000001c007224 */ /* 0x000fe200078e0203 */
[----:B------:R-:W-:Y:S01]  /*3530*/  LOP3.LUT R3, R10, R5, RZ, 0xc0, !PT ;  /* 0x000000050a037212 */ /* 0x000fe200078ec0ff */
[----:B0-----:R-:W-:-:S02]  /*3540*/  IMAD R2, R2, R32, R11 ;  /* 0x0000002002027224 */ /* 0x001fc400078e020b */
[----:B------:R-:W-:Y:S02]  /*3550*/  @P0 IMAD R15, R13, R12, R20 ;  /* 0x0000000c0d0f0224 */ /* 0x000fe400078e0214 */
[----:B------:R-:W-:Y:S01]  /*3560*/  IMAD R3, R2, R14, R3 ;  /* 0x0000000e02037224 */ /* 0x000fe200078e0203 */
[----:B------:R-:W-:Y:S01]  /*3570*/  PRMT R2, R4, 0x7610, R2 ;  /* 0x0000761004027816 */ /* 0x000fe20000000002 */
[----:B------:R-:W-:-:S05]  /*3580*/  IMAD R0, R0, R33, R15 ;  /* 0x0000002100007224 */ /* 0x000fca00078e020f */
[----:B------:R-:W-:Y:S02]  /*3590*/  SEL R40, R3, R0, !P0 ;  /* 0x0000000003287207 */ /* 0x000fe40004000000 */
[----:B------:R-:W-:-:S07]  /*35a0*/  SEL R0, R0, R3, !P0 ;  /* 0x0000000300007207 */ /* 0x000fce0004000000 */
.L_x_52:
[----:B------:R-:W-:Y:S01]  /*35b0*/  LOP3.LUT P0, RZ, R2, 0xff, RZ, 0xc0, !PT ;  /* 0x000000ff02ff7812 */ /* 0x000fe2000780c0ff */
[----:B------:R-:W-:-:S12]  /*35c0*/  IMAD.MOV.U32 R39, RZ, RZ, R0 ;  /* 0x000000ffff277224 */ /* 0x000fd800078e0000 */
[----:B------:R-:W-:Y:S05]  /*35d0*/  @P0 BRA `(.L_x_55) ;  /* 0xffffffdc006c0947 */ /* 0x000fea000383ffff */
[----:B------:R-:W-:Y:S05]  /*35e0*/  EXIT ;  /* 0x000000000000794d */ /* 0x000fea0003800000 */
.L_x_8:
[----:B0-----:R-:W-:Y:S01]  /*35f0*/  ULDC.64 UR4, c[0x0][0x650] ;  /* 0x0001940000047ab9 */ /* 0x001fe20000000a00 */
        /* <DEDUP_REMOVED lines=25> */
.L_x_57:
[----:B------:R-:W0:Y:S01]  /*3790*/  LDC.64 R28, c[0x0][0x640] ;  /* 0x00019000ff1c7b82 */ /* 0x000e220000000a00 */
[-CC-:B------:R-:W-:Y:S01]  /*37a0*/  SHF.R.U64 R20, R12, R6.reuse, R13.reuse ;  /* 0x000000060c147219 */ /* 0x180fe2000000120d */
[----:B------:R-:W-:Y:S01]  /*37b0*/  IMAD.MOV.U32 R30, RZ, RZ, 0x1 ;  /* 0x00000001ff1e7424 */ /* 0x000fe200078e00ff */
[----:B------:R-:W-:Y:S02]  /*37c0*/  SHF.R.U32.HI R6, RZ, R6, R13 ;  /* 0x00000006ff067219 */ /* 0x000fe4000001160d */
        /* <DEDUP_REMOVED lines=9> */
[----:B0-----:R-:W-:-:S04]  /*3860*/  ISETP.NE.U32.AND P0, PT, R28, RZ, PT ;  /* 0x000000ff1c00720c */ /* 0x001fc80003f05070 */
[----:B------:R-:W-:Y:S02]  /*3870*/  ISETP.NE.AND.EX P0, PT, R29, RZ, PT, P0 ;  /* 0x000000ff1d00720c */ /* 0x000fe40003f05300 */
[----:B------:R-:W0:Y:S01]  /*3880*/  LDC R22, c[0x0][0x600] ;  /* 0x00018000ff167b82 */ /* 0x000e220000000800 */
[-CC-:B-1----:R-:W-:Y:S01]  /*3890*/  SHF.R.U64 R14, R8, R10.reuse, R9.reuse ;  /* 0x0000000a080e7219 */ /* 0x182fe20000001209 */
[----:B------:R-:W-:Y:S01]  /*38a0*/  IMAD.MOV.U32 R8, RZ, RZ, -0x1 ;  /* 0xffffffffff087424 */ /* 0x000fe200078e00ff */
[----:B------:R-:W-:-:S05]  /*38b0*/  SHF.R.U32.HI R9, RZ, R10, R9 ;  /* 0x0000000aff097219 */ /* 0x000fca0000011609 */
[----:B------:R-:W1:Y:S01]  /*38c0*/  LDC R24, c[0x0][0x648] ;  /* 0x00019200ff187b82 */ /* 0x000e620000000800 */
[-CC-:B--2---:R-:W-:Y:S02]  /*38d0*/  SHF.R.U64 R21, R14, R12.reuse, R9.reuse ;  /* 0x0000000c0e157219 */ /* 0x184fe40000001209 */
[----:B------:R-:W-:-:S05]  /*38e0*/  SHF.R.U32.HI R6, RZ, R12, R9 ;  /* 0x0000000cff067219 */ /* 0x000fca0000011609 */
[----:B------:R-:W2:Y:S01]  /*38f0*/  LDC R26, c[0x0][0x638] ;  /* 0x00018e00ff1a7b82 */ /* 0x000ea20000000800 */
[-C--:B---3--:R-:W-:Y:S02]  /*3900*/  SHF.L.U32 R8, R8, R27.reuse, RZ ;  /* 0x0000001b08087219 */ /* 0x088fe400000006ff */
[-CC-:B------:R-:W-:Y:S02]  /*3910*/  SHF.R.U64 R23, R21, R27.reuse, R6.reuse ;  /* 0x0000001b15177219 */ /* 0x180fe40000001206 */
[----:B------:R-:W-:Y:S02]  /*3920*/  LOP3.LUT R32, RZ, R8, RZ, 0x33, !PT ;  /* 0x00000008ff207212 */ /* 0x000fe400078e33ff */
[----:B------:R-:W-:Y:S01]  /*3930*/  SHF.R.U32.HI R9, RZ, R27, R6 ;  /* 0x0000001bff097219 */ /* 0x000fe20000011606 */
[----:B------:R-:W3:Y:S01]  /*3940*/  LDC R31, c[0x0][0x610] ;  /* 0x00018400ff1f7b82 */ /* 0x000ee20000000800 */
[----:B------:R-:W-:Y:S01]  /*3950*/  IMAD.MOV.U32 R8, RZ, RZ, R23 ;  /* 0x000000ffff087224 */ /* 0x000fe200078e0017 */
[----:B------:R-:W-:Y:S06]  /*3960*/  @!P0 BRA `(.L_x_58) ;  /* 0x0000000000288947 */ /* 0x000fec0003800000 */
        /* <DEDUP_REMOVED lines=10> */
.L_x_58:
[----:B------:R-:W-:Y:S02]  /*3a10*/  ISETP.NE.AND P0, PT, R17, 0x1, PT ;  /* 0x000000011100780c */ /* 0x000fe40003f05270 */
[----:B-1----:R-:W-:Y:S01]  /*3a20*/  SHF.R.U64 R6, R8, R24, R9 ;  /* 0x0000001808067219 */ /* 0x002fe20000001209 */
[----:B0-----:R-:W-:Y:S01]  /*3a30*/  VIADD R9, R22, 0xffffffff ;  /* 0xffffffff16097836 */ /* 0x001fe20000000000 */
[----:B------:R-:W-:Y:S02]  /*3a40*/  SHF.L.U32 R30, R30, R27, RZ ;  /* 0x0000001b1e1e7219 */ /* 0x000fe400000006ff */
[----:B------:R-:W-:Y:S01]  /*3a50*/  LOP3.LUT R5, R21, R32, RZ, 0xc0, !PT ;  /* 0x0000002015057212 */ /* 0x000fe200078ec0ff */
[----:B------:R-:W-:-:S04]  /*3a60*/  IMAD.MOV R8, RZ, RZ, -R6 ;  /* 0x000000ffff087224 */ /* 0x000fc800078e0a06 */
[----:B------:R-:W-:Y:S01]  /*3a70*/  IMAD R6, R30, R6, R5 ;  /* 0x000000061e067224 */ /* 0x000fe200078e0205 */
[----:B------:R-:W-:Y:S01]  /*3a80*/  LOP3.LUT R5, R14, R9, RZ, 0xc0, !PT ;  /* 0x000000090e057212 */ /* 0x000fe200078ec0ff */
[----:B------:R-:W-:Y:S02]  /*3a90*/  @P0 IMAD R3, R7, R25, R4 ;  /* 0x0000001907030224 */ /* 0x000fe400078e0204 */
[----:B--2---:R-:W-:Y:S02]  /*3aa0*/  IMAD R4, R8, R26, R23 ;  /* 0x0000001a08047224 */ /* 0x004fe400078e0217 */
[----:B---3--:R-:W-:Y:S02]  /*3ab0*/  IMAD R3, R6, R31, R3 ;  /* 0x0000001f06037224 */ /* 0x008fe400078e0203 */
[----:B------:R-:W-:Y:S02]  /*3ac0*/  IMAD R4, R4, R22, R5 ;  /* 0x0000001604047224 */ /* 0x000fe400078e0205 */
[----:B------:R-:W-:-:S03]  /*3ad0*/  IMAD.MOV.U32 R6, RZ, RZ, 0x1 ;  /* 0x00000001ff067424 */ /* 0x000fc600078e00ff */
[----:B------:R-:W-:Y:S02]  /*3ae0*/  SEL R22, R4, R3, !P0 ;  /* 0x0000000304167207 */ /* 0x000fe40004000000 */
[----:B------:R-:W-:-:S07]  /*3af0*/  SEL R21, R3, R4, !P0 ;  /* 0x0000000403157207 */ /* 0x000fce0004000000 */
.L_x_56:
[----:B------:R-:W-:-:S08]  /*3b00*/  NOP ;  /* 0x0000000000007918 */ /* 0x000fd00000000000 */
[----:B------:R-:W0:-:S00]  /*3b10*/  USETMAXREG.DEALLOC.CTAPOOL 0x28 ;  /* 0x00000028000079c8 */ /* 0x000e0000080e0500 */
[----:B0-----:R-:W-:-:S13]  /*3b20*/  ISETP.NE.AND P0, PT, R2, RZ, PT ;  /* 0x000000ff0200720c */ /* 0x001fda0003f05270 */
[----:B------:R-:W-:Y:S05]  /*3b30*/  @P0 EXIT ;  /* 0x000000000000094d */ /* 0x000fea0003800000 */
[----:B------:R-:W-:Y:S01]  /*3b40*/  LOP3.LUT P0, RZ, R6, 0xff, RZ, 0xc0, !PT ;  /* 0x000000ff06ff7812 */ /* 0x000fe2000780c0ff */
[----:B------:R-:W-:Y:S02]  /*3b50*/  IMAD.MOV.U32 R6, RZ, RZ, 0x1 ;  /* 0x00000001ff067424 */ /* 0x000fe400078e00ff */
[----:B------:R-:W-:-:S10]  /*3b60*/  IMAD.MOV.U32 R7, RZ, RZ, RZ ;  /* 0x000000ffff077224 */ /* 0x000fd400078e00ff */
[----:B------:R-:W-:Y:S05]  /*3b70*/  @!P0 BRA `(.L_x_59) ;  /* 0x0000000c00508947 */ /* 0x000fea0003800000 */
[----:B------:R-:W0:Y:S01]  /*3b80*/  LDC R2, c[0x0][0x28c] ;  /* 0x0000a300ff027b82 */ /* 0x000e220000000800 */
[----:B------:R-:W1:Y:S01]  /*3b90*/  S2R R11, SR_CgaCtaId ;  /* 0x00000000000b7919 */ /* 0x000e620000008800 */
[----:B------:R-:W-:Y:S01]  /*3ba0*/  ULDC UR5, c[0x0][0x658] ;  /* 0x0001960000057ab9 */ /* 0x000fe20000000800 */
[----:B------:R-:W-:Y:S01]  /*3bb0*/  UMOV UR7, 0xffffffff ;  /* 0xffffffff00077882 */ /* 0x000fe20000000000 */
[----:B------:R-:W-:Y:S01]  /*3bc0*/  ULDC UR6, c[0x0][0xc] ;  /* 0x0000030000067ab9 */ /* 0x000fe20000000800 */
[----:B------:R-:W-:Y:S01]  /*3bd0*/  USHF.L.U32 UR8, UR7, UR5, URZ ;  /* 0x0000000507087299 */ /* 0x000fe2000800063f */
[----:B------:R-:W-:Y:S01]  /*3be0*/  BSSY B0, `(.L_x_59) ;  /* 0x00000cd000007945 */ /* 0x000fe20003800000 */
[----:B------:R-:W-:Y:S01]  /*3bf0*/  UMOV UR9, 0x1 ;  /* 0x0000000100097882 */ /* 0x000fe20000000000 */
[----:B------:R-:W-:Y:S01]  /*3c00*/  ULDC UR7, c[0x0][0x10] ;  /* 0x0000040000077ab9 */ /* 0x000fe20000000800 */
[----:B------:R-:W-:Y:S01]  /*3c10*/  USHF.L.U32 UR18, UR9, UR5, URZ ;  /* 0x0000000509127299 */ /* 0x000fe2000800063f */
[----:B------:R-:W-:Y:S01]  /*3c20*/  IMAD.MOV.U32 R9, RZ, RZ, 0x1 ;  /* 0x00000001ff097424 */ /* 0x000fe200078e00ff */
[----:B------:R-:W-:Y:S01]  /*3c30*/  UIMAD.WIDE.U32 UR6, UR6, UR7, URZ ;  /* 0x00000007060672a5 */ /* 0x000fe2000f8e003f */
[----:B------:R-:W-:Y:S01]  /*3c40*/  LOP3.LUT R8, R16, 0x2, RZ, 0xfc, !PT ;  /* 0x0000000210087812 */ /* 0x000fe200078efcff */
[----:B------:R-:W-:Y:S01]  /*3c50*/  ULDC UR5, c[0x0][0x14] ;  /* 0x0000050000057ab9 */ /* 0x000fe20000000800 */
[----:B------:R-:W-:Y:S01]  /*3c60*/  IMAD.MOV.U32 R6, RZ, RZ, 0x1 ;  /* 0x00000001ff067424 */ /* 0x000fe200078e00ff */
[----:B------:R-:W-:Y:S01]  /*3c70*/  UIMAD.WIDE.U32 UR22, UR6, UR5, URZ ;  /* 0x00000005061672a5 */ /* 0x000fe2000f8e003f */
[----:B------:R-:W-:Y:S01]  /*3c80*/  IMAD.MOV.U32 R7, RZ, RZ, RZ ;  /* 0x000000ffff077224 */ /* 0x000fe200078e00ff */
[----:B------:R-:W-:Y:S01]  /*3c90*/  UIMAD UR13, UR7, UR5, URZ ;  /* 0x00000005070d72a4 */ /* 0x000fe2000f8e023f */
[----:B------:R-:W-:Y:S01]  /*3ca0*/  ULDC UR4, c[0x0][0x600] ;  /* 0x0001800000047ab9 */ /* 0x000fe20000000800 */
[----:B------:R-:W-:-:S02]  /*3cb0*/  ULOP3.LUT UR17, URZ, UR8, URZ, 0x33, !UPT ;  /* 0x000000083f117292 */ /* 0x000fc4000f8e333f */
[----:B------:R-:W-:Y:S01]  /*3cc0*/  UIADD3 UR4, UR4, -0x1, URZ ;  /* 0xffffffff04047890 */ /* 0x000fe2000fffe03f */
[----:B0-----:R-:W-:Y:S01]  /*3cd0*/  VIADD R2, R2, 0x7f ;  /* 0x0000007f02027836 */ /* 0x001fe20000000000 */
[----:B------:R-:W-:Y:S01]  /*3ce0*/  UIADD3 UR13, UR23, UR13, URZ ;  /* 0x0000000d170d7290 */ /* 0x000fe2000fffe03f */
[----:B------:R-:W-:-:S03]  /*3cf0*/  ULDC.64 UR24, c[0x0][0x198] ;  /* 0x0000660000187ab9 */ /* 0x000fc60000000a00 */
[----:B------:R-:W-:-:S04]  /*3d00*/  SHF.R.S32.HI R3, RZ, 0x1f, R2 ;  /* 0x0000001fff037819 */ /* 0x000fc80000011402 */
[----:B------:R-:W-:Y:S01]  /*3d10*/  LEA.HI R3, R3, R2, RZ, 0x7 ;  /* 0x0000000203037211 */ /* 0x000fe200078f38ff */
[C---:B-1----:R-:W-:Y:S02]  /*3d20*/  IMAD.SHL.U32 R2, R11.reuse, 0x200, RZ ;  /* 0x000002000b027824 */ /* 0x042fe400078e00ff */
[----:B------:R-:W-:Y:S01]  /*3d30*/  IMAD.SHL.U32 R11, R11, 0x4, RZ ;  /* 0x000000040b0b7824 */ /* 0x000fe200078e00ff */
[----:B------:R-:W-:Y:S02]  /*3d40*/  SHF.R.S32.HI R10, RZ, 0x7, R3 ;  /* 0x00000007ff0a7819 */ /* 0x000fe40000011403 */
[----:B------:R-:W-:Y:S02]  /*3d50*/  LOP3.LUT R2, R2, 0x200, RZ, 0xc0, !PT ;  /* 0x0000020002027812 */ /* 0x000fe400078ec0ff */
[----:B------:R-:W-:Y:S01]  /*3d60*/  LOP3.LUT R11, R11, 0x4, RZ, 0xc0, !PT ;  /* 0x000000040b0b7812 */ /* 0x000fe200078ec0ff */
[----:B------:R-:W-:Y:S01]  /*3d70*/  VIADD R13, R10, 0x1 ;  /* 0x000000010a0d7836 */ /* 0x000fe20000000000 */
[----:B------:R-:W-:-:S07]  /*3d80*/  LOP3.LUT R12, R2, 0x36180, RZ, 0xfc, !PT ;  /* 0x00036180020c7812 */ /* 0x000fce00078efcff */
.L_x_70:
[----:B------:R-:W-:-:S03]  /*3d90*/  UMOV UR5, 0xffffffff ;  /* 0xffffffff00057882 */ /* 0x000fc60000000000 */
[----:B------:R-:W-:Y:S05]  /*3da0*/  BRA.DIV UR5, `(.L_x_60) ;  /* 0x0000001205607947 */ /* 0x000fea000b800000 */
[----:B------:R-:W-:-:S13]  /*3db0*/  ELECT P6, URZ, PT ;  /* 0x00000000003f782f */ /* 0x000fda00038c0000 */
.L_x_86:
[----:B------:R-:W0:Y:S01]  /*3dc0*/  LDC R2, c[0x0][0x28c] ;  /* 0x0000a300ff027b82 */ /* 0x000e220000000800 */
[----:B------:R-:W-:Y:S01]  /*3dd0*/  BSSY B1, `(.L_x_61) ;  /* 0x0000038000017945 */ /* 0x000fe20003800000 */
[----:B0-----:R-:W-:-:S13]  /*3de0*/  ISETP.LT.OR P6, PT, R2, 0x1, !P6 ;  /* 0x000000010200780c */ /* 0x001fda00077c1670 */
[----:B------:R-:W-:Y:S05]  /*3df0*/  @P6 BRA `(.L_x_62) ;  /* 0x0000000000d46947 */ /* 0x000fea0003800000 */
[----:B------:R-:W-:Y:S02]  /*3e00*/  IMAD R22, R22, 0x8, R11 ;  /* 0x0000000816167824 */ /* 0x000fe400078e020b */
[----:B------:R-:W-:Y:S02]  /*3e10*/  IMAD R21, R21, 0xc0, RZ ;  /* 0x000000c015157824 */ /* 0x000fe400078e02ff */
[----:B------:R-:W-:Y:S02]  /*3e20*/  IMAD.MOV.U32 R23, RZ, RZ, RZ ;  /* 0x000000ffff177224 */ /* 0x000fe400078e00ff */
[----:B------:R-:W-:Y:S02]  /*3e30*/  IMAD.MOV.U32 R2, RZ, RZ, R13 ;  /* 0x000000ffff027224 */ /* 0x000fe400078e000d */
[----:B------:R-:W-:Y:S02]  /*3e40*/  IMAD.MOV.U32 R3, RZ, RZ, R6 ;  /* 0x000000ffff037224 */ /* 0x000fe400078e0006 */
[----:B------:R-:W-:-:S07]  /*3e50*/  IMAD.MOV.U32 R5, RZ, RZ, R7 ;  /* 0x000000ffff057224 */ /* 0x000fce00078e0007 */
.L_x_65:
[----:B------:R-:W0:Y:S01]  /*3e60*/  S2R R15, SR_CgaCtaId ;  /* 0x00000000000f7919 */ /* 0x000e220000008800 */
[----:B------:R-:W-:Y:S02]  /*3e70*/  MOV R4, 0x400 ;  /* 0x0000040000047802 */ /* 0x000fe40000000f00 */
[----:B------:R-:W-:-:S13]  /*3e80*/  ISETP.NE.AND P1, PT, R0, RZ, PT ;  /* 0x000000ff0000720c */ /* 0x000fda0003f25270 */
[----:B------:R-:W1:Y:S01]  /*3e90*/  @!P1 LDC R14, c[0x0][0x500] ;  /* 0x00014000ff0e9b82 */ /* 0x000e620000000800 */
[----:B0-----:R-:W-:Y:S02]  /*3ea0*/  LEA R24, R15, R4, 0x18 ;  /* 0x000000040f187211 */ /* 0x001fe400078ec0ff */
[----:B------:R-:W-:-:S03]  /*3eb0*/  SHF.L.U32 R4, R3, 0x1f, RZ ;  /* 0x0000001f03047819 */ /* 0x000fc600000006ff */
[----:B------:R-:W-:-:S04]  /*3ec0*/  IMAD R15, R5, 0x8, R24 ;  /* 0x00000008050f7824 */ /* 0x000fc800078e0218 */
[----:B------:R-:W0:Y:S02]  /*3ed0*/  SYNCS.PHASECHK.TRANS64.TRYWAIT P0, [R15+URZ+0x48], R4 ;  /* 0x000048040f0075a7 */ /* 0x000e24000800017f */
[----:B01----:R-:W-:Y:S05]  /*3ee0*/  @!P0 BRA `(.L_x_63) ;  /* 0x0000001000308947 */ /* 0x003fea0003800000 */
.L_x_87:
[----:B0-----:R-:W-:Y:S01]  /*3ef0*/  PRMT R4, R8, 0x9910, RZ ;  /* 0x0000991008047816 */ /* 0x001fe200000000ff */
[----:B------:R0:W-:Y:S03]  /*3f00*/  @!P1 SYNCS.ARRIVE.TRANS64 RZ, [R15+URZ], R14 ;  /* 0x0000000e0fff99a7 */ /* 0x0001e6000800003f */
[----:B------:R-:W-:-:S13]  /*3f10*/  ISETP.NE.AND P0, PT, R4, 0x2, PT ;  /* 0x000000020400780c */ /* 0x000fda0003f05270 */
[----:B0-----:R-:W-:Y:S05]  /*3f20*/  @P0 BRA `(.L_x_64) ;  /* 0x0000000000040947 */ /* 0x001fea0003800000 */
[----:B------:R-:W-:Y:S01]  /*3f30*/  BPT.TRAP 0x1 ;  /* 0x000000040000795c */ /* 0x000fe20000300000 */
.L_x_64:
[----:B------:R-:W-:Y:S01]  /*3f40*/  IMAD R4, R5, 0x6000, R24 ;  /* 0x0000600005047824 */ /* 0x000fe200078e0218 */
[----:B------:R-:W-:Y:S01]  /*3f50*/  R2UR UR19, R24 ;  /* 0x00000000181372ca */ /* 0x000fe200000e0000 */
[----:B------:R-:W-:Y:S01]  /*3f60*/  VIADD R2, R2, 0xffffffff ;  /* 0xffffffff02027836 */ /* 0x000fe20000000000 */
[----:B------:R-:W-:Y:S01]  /*3f70*/  R2UR UR9, R15 ;  /* 0x000000000f0972ca */ /* 0x000fe200000e0000 */
[----:B------:R-:W-:Y:S01]  /*3f80*/  UIADD3 UR6, UP0, UR24, 0xf0, URZ ;  /* 0x000000f018067890 */ /* 0x000fe2000ff1e03f */
[----:B------:R-:W-:Y:S01]  /*3f90*/  R2UR UR5, R4 ;  /* 0x00000000040572ca */ /* 0x000fe200000e0000 */
[----:B------:R-:W-:Y:S01]  /*3fa0*/  IMAD R4, R5, 0x400, R12 ;  /* 0x0000040005047824 */ /* 0x000fe200078e020c */
[----:B------:R-:W-:Y:S01]  /*3fb0*/  R2UR UR11, R21 ;  /* 0x00000000150b72ca */ /* 0x000fe200000e0000 */
[----:B------:R-:W-:Y:S01]  /*3fc0*/  UIADD3 UR26, UP1, UR24, 0x1f0, URZ ;  /* 0x000001f0181a7890 */ /* 0x000fe2000ff3e03f */
[----:B------:R-:W-:Y:S01]  /*3fd0*/  R2UR UR10, R23 ;  /* 0x00000000170a72ca */ /* 0x000fe200000e0000 */
[----:B------:R-:W-:Y:S01]  /*3fe0*/  UIADD3.X UR7, URZ, UR25, URZ, UP0, !UPT ;  /* 0x000000193f077290 */ /* 0x000fe200087fe43f */
[----:B------:R-:W-:Y:S01]  /*3ff0*/  R2UR UR8, R4 ;  /* 0x00000000040872ca */ /* 0x000fe200000e0000 */
[----:B------:R-:W-:Y:S01]  /*4000*/  VIADD R5, R5, 0x1 ;  /* 0x0000000105057836 */ /* 0x000fe20000000000 */
[----:B------:R-:W-:Y:S01]  /*4010*/  R2UR UR12, R20 ;  /* 0x00000000140c72ca */ /* 0x000fe200000e0000 */
[----:B------:R-:W-:Y:S01]  /*4020*/  UIADD3.X UR27, URZ, UR25, URZ, UP1, !UPT ;  /* 0x000000193f1b7290 */ /* 0x000fe20008ffe43f */
[----:B------:R-:W-:Y:S01]  /*4030*/  R2UR UR20, R22 ;  /* 0x00000000161472ca */ /* 0x000fe200000e0000 */
[----:B------:R-:W-:Y:S01]  /*4040*/  UMOV UR14, 0x0 ;  /* 0x00000000000e7882 */ /* 0x000fe20000000000 */
[----:B------:R-:W-:Y:S01]  /*4050*/  ISETP.GT.AND P1, PT, R2, 0x1, PT ;  /* 0x000000010200780c */ /* 0x000fe20003f24270 */
[----:B------:R-:W-:Y:S01]  /*4060*/  UIADD3 UR16, UR5, 0x180, URZ ;  /* 0x0000018005107890 */ /* 0x000fe2000fffe03f */
[----:B------:R-:W-:Y:S01]  /*4070*/  ISETP.NE.AND P0, PT, R5, 0x9, PT ;  /* 0x000000090500780c */ /* 0x000fe20003f05270 */
[----:B------:R-:W-:Y:S01]  /*4080*/  UMOV UR15, 0x10000000 ;  /* 0x10000000000f7882 */ /* 0x000fe20000000000 */
[----:B------:R-:W-:Y:S01]  /*4090*/  UMOV UR21, 0x30000 ;  /* 0x0003000000157882 */ /* 0x000fe20000000000 */
[----:B------:R-:W-:Y:S01]  /*40a0*/  VIADD R23, R23, 0x80 ;  /* 0x0000008017177836 */ /* 0x000fe20000000000 */
[----:B------:R-:W-:Y:S01]  /*40b0*/  SEL R4, RZ, 0x1, P0 ;  /* 0x00000001ff047807 */ /* 0x000fe20000000000 */
[----:B------:R-:W-:Y:S01]  /*40c0*/  UIADD3 UR5, UR19, UR8, URZ ;  /* 0x0000000813057290 */ /* 0x000fe2000fffe03f */
[----:B------:R-:W-:-:S02]  /*40d0*/  SEL R5, R5, RZ, P0 ;  /* 0x000000ff05057207 */ /* 0x000fc40000000000 */
[----:B------:R-:W-:Y:S01]  /*40e0*/  UMOV UR8, UR16 ;  /* 0x0000001000087c82 */ /* 0x000fe20008000000 */
[----:B------:R-:W-:Y:S01]  /*40f0*/  LOP3.LUT R3, R3, R4, RZ, 0x3c, !PT ;  /* 0x0000000403037212 */ /* 0x000fe200078e3cff */
[----:B------:R0:W-:Y:S02]  /*4100*/  UTMALDG.3D [UR8], [UR6], desc[UR14] ;  /* 0x00000e08060075b4 */ /* 0x0001e40008011000 */
[----:B0-----:R-:W-:Y:S01]  /*4110*/  UMOV UR11, UR20 ;  /* 0x00000014000b7c82 */ /* 0x001fe20008000000 */
[----:B------:R-:W-:Y:S02]  /*4120*/  UMOV UR8, UR5 ;  /* 0x0000000500087c82 */ /* 0x000fe40008000000 */
[----:B------:R0:W-:Y:S02]  /*4130*/  UTMALDG.3D.MULTICAST [UR8], [UR26], UR21, desc[UR14] ;  /* 0x00000e081a0073b4 */ /* 0x0001e40008011815 */
[----:B0-----:R-:W-:Y:S05]  /*4140*/  @P1 BRA `(.L_x_65) ;  /* 0xfffffffc00441947 */ /* 0x001fea000383ffff */
.L_x_62:
[----:B------:R-:W-:Y:S05]  /*4150*/  BSYNC B1 ;  /* 0x0000000000017941 */ /* 0x000fea0003800000 */
.L_x_61:
[----:B------:R-:W-:Y:S01]  /*4160*/  LOP3.LUT P1, RZ, R9, 0xff, RZ, 0xc0, !PT ;  /* 0x000000ff09ff7812 */ /* 0x000fe2000782c0ff */
[C---:B------:R-:W-:Y:S01]  /*4170*/  IMAD.IADD R4, R10.reuse, 0x1, R7 ;  /* 0x000000010a047824 */ /* 0x040fe200078e0207 */
[----:B------:R-:W-:Y:S01]  /*4180*/  ULDC.64 UR6, c[0x0][0x650] ;  /* 0x0001940000067ab9 */ /* 0x000fe20000000a00 */
[----:B------:R-:W-:Y:S01]  /*4190*/  ISETP.GE.U32.AND P2, PT, R10, 0x9, PT ;  /* 0x000000090a00780c */ /* 0x000fe20003f46070 */
[----:B------:R-:W-:Y:S01]  /*41a0*/  BSSY B1, `(.L_x_66) ;  /* 0x000006e000017945 */ /* 0x000fe20003800000 */
[----:B------:R-:W-:Y:S01]  /*41b0*/  IMAD.MOV.U32 R21, RZ, RZ, -0x1 ;  /* 0xffffffffff157424 */ /* 0x000fe200078e00ff */
[----:B------:R-:W-:Y:S01]  /*41c0*/  ISETP.GT.U32.AND P0, PT, R4, 0x8, PT ;  /* 0x000000080400780c */ /* 0x000fe20003f04070 */
[----:B------:R-:W-:Y:S01]  /*41d0*/  IMAD.MOV.U32 R22, RZ, RZ, -0x1 ;  /* 0xffffffffff167424 */ /* 0x000fe200078e00ff */
[----:B------:R-:W-:Y:S01]  /*41e0*/  PRMT R9, RZ, 0x7610, R9 ;  /* 0x00007610ff097816 */ /* 0x000fe20000000009 */
[----:B------:R-:W-:Y:S01]  /*41f0*/  IMAD.MOV.U32 R20, RZ, RZ, -0x1 ;  /* 0xffffffffff147424 */ /* 0x000fe200078e00ff */
[----:B------:R-:W-:-:S03]  /*4200*/  ISETP.LT.U32.AND P0, PT, R10, 0x9, P0 ;  /* 0x000000090a00780c */ /* 0x000fc60000701070 */
[----:B------:R-:W0:Y:S01]  /*4210*/  @P1 S2R R3, SR_CgaCtaId ;  /* 0x0000000000031919 */ /* 0x000e220000008800 */
[----:B------:R-:W-:-:S04]  /*4220*/  @P1 MOV R2, 0x400 ;  /* 0x0000040000021802 */ /* 0x000fc80000000f00 */
[----:B0-----:R-:W-:Y:S01]  /*4230*/  @P1 LEA R5, R3, R2, 0x18 ;  /* 0x0000000203051211 */ /* 0x001fe200078ec0ff */
[----:B------:R-:W-:-:S03]  /*4240*/  IMAD.WIDE.U32 R2, R4, 0x38e38e39, RZ ;  /* 0x38e38e3904027825 */ /* 0x000fc600078e00ff */
[----:B------:R0:W-:Y:S01]  /*4250*/  @P1 SYNCS.ARRIVE.TRANS64.A1T0 RZ, [R5+URZ+0xa8], RZ ;  /* 0x0000a8ff05ff19a7 */ /* 0x0001e2000810003f */
[----:B------:R-:W-:Y:S02]  /*4260*/  IADD3 R18, P1, R18, UR22, RZ ;  /* 0x0000001612127c10 */ /* 0x000fe4000ff3e0ff */
[----:B------:R-:W-:Y:S02]  /*4270*/  PRMT R2, RZ, 0x7610, R2 ;  /* 0x00007610ff027816 */ /* 0x000fe40000000002 */
[----:B------:R-:W-:Y:S02]  /*4280*/  IADD3.X R19, R19, UR13, RZ, P1, !PT ;  /* 0x0000000d13137c10 */ /* 0x000fe40008ffe4ff */
[----:B0-----:R-:W-:Y:S02]  /*4290*/  SHF.R.U32.HI R5, RZ, 0x1, R3 ;  /* 0x00000001ff057819 */ /* 0x001fe40000011603 */
[----:B------:R-:W-:Y:S02]  /*42a0*/  SEL R3, RZ, 0x1, !P0 ;  /* 0x00000001ff037807 */ /* 0x000fe40004000000 */
[----:B------:R-:W-:Y:S01]  /*42b0*/  ISETP.GE.U32.AND P0, PT, R18, UR6, PT ;  /* 0x0000000612007c0c */ /* 0x000fe2000bf06070 */
[----:B------:R-:W-:Y:S01]  /*42c0*/  IMAD R7, R5, -0x9, R4 ;  /* 0xfffffff705077824 */ /* 0x000fe200078e0204 */
[----:B------:R-:W-:-:S02]  /*42d0*/  LOP3.LUT R6, R6, R3, RZ, 0x3c, !PT ;  /* 0x0000000306067212 */ /* 0x000fc400078e3cff */
[----:B------:R-:W-:Y:S02]  /*42e0*/  ISETP.GE.U32.AND.EX P0, PT, R19, UR7, PT, P0 ;  /* 0x0000000713007c0c */ /* 0x000fe4000bf06100 */
[----:B------:R-:W-:-:S11]  /*42f0*/  @P2 LOP3.LUT R6, R6, 0x1, R5, 0x78, !PT ;  /* 0x0000000106062812 */ /* 0x000fd600078e7805 */
[----:B------:R-:W-:Y:S05]  /*4300*/  @P0 BRA `(.L_x_67) ;  /* 0x00000004005c0947 */ /* 0x000fea0003800000 */
[----:B------:R-:W0:Y:S01]  /*4310*/  S2R R15, SR_CTAID.X ;  /* 0x00000000000f7919 */ /* 0x000e220000002500 */
[----:B------:R-:W-:Y:S01]  /*4320*/  ULDC.64 UR6, c[0x0][0x628] ;  /* 0x00018a0000067ab9 */ /* 0x000fe20000000a00 */
[----:B------:R-:W-:Y:S01]  /*4330*/  ULDC UR8, c[0x0][0x630] ;  /* 0x00018c0000087ab9 */ /* 0x000fe20000000800 */
[----:B------:R-:W-:Y:S01]  /*4340*/  ISETP.NE.U32.AND P0, PT, RZ, UR6, PT ;  /* 0x00000006ff007c0c */ /* 0x000fe2000bf05070 */
[----:B------:R-:W1:Y:S01]  /*4350*/  S2R R20, SR_CTAID.Y ;  /* 0x0000000000147919 */ /* 0x000e620000002600 */
[----:B------:R-:W-:Y:S01]  /*4360*/  ULDC UR9, c[0x0][0x150] ;  /* 0x0000540000097ab9 */ /* 0x000fe20000000800 */
[----:B------:R-:W-:Y:S01]  /*4370*/  IMAD.MOV.U32 R2, RZ, RZ, R18 ;  /* 0x000000ffff027224 */ /* 0x000fe200078e0012 */
[----:B------:R-:W-:Y:S01]  /*4380*/  ISETP.NE.AND.EX P0, PT, RZ, UR7, PT, P0 ;  /* 0x00000007ff007c0c */ /* 0x000fe2000bf05300 */
[----:B------:R-:W-:Y:S01]  /*4390*/  IMAD.MOV.U32 R3, RZ, RZ, R19 ;  /* 0x000000ffff037224 */ /* 0x000fe200078e0013 */
[----:B0-----:R-:W-:-:S11]  /*43a0*/  I2FP.F32.U32 R22, R15 ;  /* 0x0000000f00167245 */ /* 0x001fd60000201000 */
[----:B------:R-:W-:Y:S05]  /*43b0*/  @!P0 BRA `(.L_x_68) ;  /* 0x0000000000288947 */ /* 0x000fea0003800000 */
[----:B------:R-:W-:Y:S02]  /*43c0*/  ULDC UR5, c[0x0][0x634] ;  /* 0x00018d0000057ab9 */ /* 0x000fe40000000800 */
[----:B------:R-:W-:-:S05]  /*43d0*/  IADD3 R3, P0, R18, UR5, RZ ;  /* 0x0000000512037c10 */ /* 0x000fca000ff1e0ff */
[----:B------:R-:W-:-:S04]  /*43e0*/  IMAD.X R21, RZ, RZ, R19, P0 ;  /* 0x000000ffff157224 */ /* 0x000fc800000e0613 */
[----:B------:R-:W-:-:S04]  /*43f0*/  IMAD.WIDE.U32 R4, R21, UR6, RZ ;  /* 0x0000000615047c25 */ /* 0x000fc8000f8e00ff */
[----:B------:R-:W-:-:S04]  /*4400*/  IMAD.WIDE.U32 R4, P0, R3, UR7, R4 ;  /* 0x0000000703047c25 */ /* 0x000fc8000f800004 */
[----:B------:R-:W-:-:S04]  /*4410*/  IMAD.WIDE.U32 R2, R3, UR6, RZ ;  /* 0x0000000603027c25 */ /* 0x000fc8000f8e00ff */
[----:B------:R-:W-:Y:S01]  /*4420*/  IMAD.MOV.U32 R2, RZ, RZ, R5 ;  /* 0x000000ffff027224 */ /* 0x000fe200078e0005 */
[----:B------:R-:W-:Y:S01]  /*4430*/  IADD3 RZ, P1, R3, R4, RZ ;  /* 0x0000000403ff7210 */ /* 0x000fe20007f3e0ff */
[----:B------:R-:W-:-:S04]  /*4440*/  IMAD.X R3, RZ, RZ, RZ, P0 ;  /* 0x000000ffff037224 */ /* 0x000fc800000e06ff */
[----:B------:R-:W-:-:S08]  /*4450*/  IMAD.WIDE.U32.X R2, R21, UR7, R2, P1 ;  /* 0x0000000715027c25 */ /* 0x000fd000088e0402 */
.L_x_68:
[--C-:B------:R-:W-:Y:S01]  /*4460*/  SHF.R.U64 R14, R2, UR8, R3.reuse ;  /* 0x00000008020e7c19 */ /* 0x100fe20008001203 */
[----:B------:R-:W-:Y:S01]  /*4470*/  FMUL R22, R22, UR9 ;  /* 0x0000000916167c20 */ /* 0x000fe20008400000 */
[----:B------:R-:W-:Y:S01]  /*4480*/  SHF.R.U32.HI R2, RZ, UR8, R3 ;  /* 0x00000008ff027c19 */ /* 0x000fe20008011603 */
[----:B------:R-:W0:Y:S01]  /*4490*/  LDC R4, c[0x0][0x144] ;  /* 0x00005100ff047b82 */ /* 0x000e220000000800 */
[----:B------:R-:W-:Y:S01]  /*44a0*/  IADD3 R21, P0, RZ, -R14, RZ ;  /* 0x8000000eff157210 */ /* 0x000fe20007f1e0ff */
[----:B------:R-:W-:Y:S01]  /*44b0*/  ULDC.64 UR6, c[0x0][0x620] ;  /* 0x0001880000067ab9 */ /* 0x000fe20000000a00 */
[----:B-1----:R-:W-:Y:S01]  /*44c0*/  I2FP.F32.U32 R3, R20 ;  /* 0x0000001400037245 */ /* 0x002fe20000201000 */
[----:B------:R-:W-:Y:S01]  /*44d0*/  ULDC UR5, c[0x0][0x154] ;  /* 0x0000550000057ab9 */ /* 0x000fe20000000800 */
[----:B------:R-:W1:Y:S01]  /*44e0*/  F2I.U32.TRUNC.NTZ R22, R22 ;  /* 0x0000001600167305 */ /* 0x000e62000020f000 */
[----:B------:R-:W-:Y:S01]  /*44f0*/  IMAD.X R2, RZ, RZ, ~R2, P0 ;  /* 0x000000ffff027224 */ /* 0x000fe200000e0e02 */
[----:B------:R-:W-:Y:S01]  /*4500*/  ISETP.NE.AND P2, PT, R17, 0x1, PT ;  /* 0x000000011100780c */ /* 0x000fe20003f45270 */
[----:B------:R-:W-:Y:S01]  /*4510*/  FMUL R23, R3, UR5 ;  /* 0x0000000503177c20 */ /* 0x000fe20008400000 */
[----:B------:R-:W2:Y:S01]  /*4520*/  LDC R25, c[0x0][0x148] ;  /* 0x00005200ff197b82 */ /* 0x000ea20000000800 */
[----:B------:R-:W-:Y:S01]  /*4530*/  IMAD R2, R2, UR6, RZ ;  /* 0x0000000602027c24 */ /* 0x000fe2000f8e02ff */
[----:B------:R-:W-:Y:S01]  /*4540*/  ULDC UR5, c[0x0][0x618] ;  /* 0x0001860000057ab9 */ /* 0x000fe20000000800 */
[----:B------:R-:W-:-:S02]  /*4550*/  IMAD.MOV.U32 R3, RZ, RZ, R19 ;  /* 0x000000ffff037224 */ /* 0x000fc400078e0013 */
[----:B------:R-:W-:Y:S01]  /*4560*/  IMAD R5, R21, UR7, R2 ;  /* 0x0000000715057c24 */ /* 0x000fe2000f8e0202 */
[----:B------:R-:W3:Y:S01]  /*4570*/  F2I.U32.TRUNC.NTZ R23, R23 ;  /* 0x0000001700177305 */ /* 0x000ee2000020f000 */
[----:B------:R-:W-:-:S04]  /*4580*/  IMAD.MOV.U32 R2, RZ, RZ, R18 ;  /* 0x000000ffff027224 */ /* 0x000fc800078e0012 */
[----:B------:R-:W-:Y:S01]  /*4590*/  IMAD.WIDE.U32 R2, R21, UR6, R2 ;  /* 0x0000000615027c25 */ /* 0x000fe2000f8e0002 */
[----:B------:R-:W-:Y:S02]  /*45a0*/  ULDC.64 UR6, c[0x0][0x640] ;  /* 0x0001900000067ab9 */ /* 0x000fe40000000a00 */
[----:B------:R-:W-:Y:S01]  /*45b0*/  ISETP.NE.U32.AND P0, PT, RZ, UR6, PT ;  /* 0x00000006ff007c0c */ /* 0x000fe2000bf05070 */
[----:B------:R-:W-:Y:S02]  /*45c0*/  IMAD.IADD R3, R3, 0x1, R5 ;  /* 0x0000000103037824 */ /* 0x000fe400078e0205 */
[----:B-1----:R-:W-:Y:S01]  /*45d0*/  IMAD.MOV R22, RZ, RZ, -R22 ;  /* 0x000000ffff167224 */ /* 0x002fe200078e0a16 */
[----:B------:R-:W-:Y:S02]  /*45e0*/  ISETP.NE.AND.EX P0, PT, RZ, UR7, PT, P0 ;  /* 0x00000007ff007c0c */ /* 0x000fe4000bf05300 */
[----:B------:R-:W-:Y:S01]  /*45f0*/  SHF.R.U64 R21, R2, UR5, R3 ;  /* 0x0000000502157c19 */ /* 0x000fe20008001203 */
[----:B0-----:R-:W-:Y:S01]  /*4600*/  IMAD R15, R4, R22, R15 ;  /* 0x00000016040f7224 */ /* 0x001fe200078e020f */
[----:B------:R-:W-:Y:S01]  /*4610*/  SHF.R.U32.HI R2, RZ, UR5, R3 ;  /* 0x00000005ff027c19 */ /* 0x000fe20008011603 */
[----:B------:R-:W-:Y:S01]  /*4620*/  ULDC UR5, c[0x0][0x608] ;  /* 0x0001820000057ab9 */ /* 0x000fe20000000800 */
[----:B---3--:R-:W-:-:S02]  /*4630*/  IMAD.MOV R4, RZ, RZ, -R23 ;  /* 0x000000ffff047224 */ /* 0x008fc400078e0a17 */
[--C-:B------:R-:W-:Y:S02]  /*4640*/  SHF.R.U64 R22, R21, UR5, R2.reuse ;  /* 0x0000000515167c19 */ /* 0x100fe40008001202 */
[----:B------:R-:W-:Y:S01]  /*4650*/  SHF.R.U32.HI R3, RZ, UR5, R2 ;  /* 0x00000005ff037c19 */ /* 0x000fe20008011602 */
[----:B------:R-:W-:Y:S01]  /*4660*/  ULDC UR5, c[0x0][0x658] ;  /* 0x0001960000057ab9 */ /* 0x000fe20000000800 */
[----:B--2---:R-:W-:Y:S02]  /*4670*/  @P2 IMAD R15, R25, R4, R20 ;  /* 0x00000004190f2224 */ /* 0x004fe400078e0214 */
[--C-:B------:R-:W-:Y:S02]  /*4680*/  SHF.R.U64 R20, R22, UR5, R3.reuse ;  /* 0x0000000516147c19 */ /* 0x100fe40008001203 */
[----:B------:R-:W-:-:S03]  /*4690*/  SHF.R.U32.HI R23, RZ, UR5, R3 ;  /* 0x00000005ff177c19 */ /* 0x000fc60008011603 */
[----:B------:R-:W-:Y:S02]  /*46a0*/  IMAD.MOV.U32 R4, RZ, RZ, R20 ;  /* 0x000000ffff047224 */ /* 0x000fe400078e0014 */
[----:B------:R-:W-:Y:S01]  /*46b0*/  IMAD.MOV.U32 R3, RZ, RZ, R23 ;  /* 0x000000ffff037224 */ /* 0x000fe200078e0017 */
[----:B------:R-:W-:Y:S06]  /*46c0*/  @!P0 BRA `(.L_x_69) ;  /* 0x00000000002c8947 */ /* 0x000fec0003800000 */
        /* <DEDUP_REMOVED lines=9> */
[----:B------:R-:W-:-:S04]  /*4760*/  IMAD.WIDE.U32.X R2, R23, UR7, R2, P1 ;  /* 0x0000000717027c25 */ /* 0x000fc800088e0402 */
[----:B------:R-:W-:-:S07]  /*4770*/  IMAD.MOV.U32 R4, RZ, RZ, R2 ;  /* 0x000000ffff047224 */ /* 0x000fce00078e0002 */
.L_x_69:
[----:B------:R-:W-:Y:S01]  /*4780*/  ULDC UR5, c[0x0][0x648] ;  /* 0x0001920000057ab9 */ /* 0x000fe20000000800 */
[----:B------:R-:W-:Y:S01]  /*4790*/  LOP3.LUT R2, R22, UR17, RZ, 0xc0, !PT ;  /* 0x0000001116027c12 */ /* 0x000fe2000f8ec0ff */
[----:B------:R-:W-:Y:S01]  /*47a0*/  ULDC UR6, c[0x0][0x610] ;  /* 0x0001840000067ab9 */ /* 0x000fe20000000800 */
[----:B------:R-:W-:Y:S01]  /*47b0*/  SHF.R.U64 R3, R4, UR5, R3 ;  /* 0x0000000504037c19 */ /* 0x000fe20008001203 */
[----:B------:R-:W-:Y:S01]  /*47c0*/  ULDC UR5, c[0x0][0x638] ;  /* 0x00018e0000057ab9 */ /* 0x000fe20000000800 */
[----:B------:R-:W-:-:S03]  /*47d0*/  LOP3.LUT R21, R21, UR4, RZ, 0xc0, !PT ;  /* 0x0000000415157c12 */ /* 0x000fc6000f8ec0ff */
[----:B------:R-:W-:Y:S02]  /*47e0*/  IMAD.MOV R5, RZ, RZ, -R3 ;  /* 0x000000ffff057224 */ /* 0x000fe400078e0a03 */
[----:B------:R-:W-:Y:S02]  /*47f0*/  IMAD R2, R3, UR18, R2 ;  /* 0x0000001203027c24 */ /* 0x000fe4000f8e0202 */
[----:B------:R-:W-:Y:S01]  /*4800*/  IMAD R20, R5, UR5, R20 ;  /* 0x0000000505147c24 */ /* 0x000fe2000f8e0214 */
[----:B------:R-:W-:Y:S01]  /*4810*/  ULDC UR5, c[0x0][0x600] ;  /* 0x0001800000057ab9 */ /* 0x000fe20000000800 */
[----:B------:R-:W-:Y:S02]  /*4820*/  IMAD R15, R2, UR6, R15 ;  /* 0x00000006020f7c24 */ /* 0x000fe4000f8e020f */
[----:B------:R-:W-:Y:S02]  /*4830*/  IMAD R20, R20, UR5, R21 ;  /* 0x0000000514147c24 */ /* 0x000fe4000f8e0215 */
[----:B------:R-:W-:-:S03]  /*4840*/  IMAD.MOV.U32 R2, RZ, RZ, 0x1 ;  /* 0x00000001ff027424 */ /* 0x000fc600078e00ff */
[----:B------:R-:W-:Y:S02]  /*4850*/  SEL R22, R20, R15, !P2 ;  /* 0x0000000f14167207 */ /* 0x000fe40005000000 */
[----:B------:R-:W-:Y:S01]  /*4860*/  SEL R21, R15, R20, !P2 ;  /* 0x000000140f157207 */ /* 0x000fe20005000000 */
[----:B------:R-:W-:-:S07]  /*4870*/  IMAD.MOV.U32 R20, RZ, RZ, R14 ;  /* 0x000000ffff147224 */ /* 0x000fce00078e000e */
.L_x_67:
[----:B------:R-:W-:Y:S05]  /*4880*/  BSYNC B1 ;  /* 0x0000000000017941 */ /* 0x000fea0003800000 */
.L_x_66:
[----:B------:R-:W-:-:S13]  /*4890*/  LOP3.LUT P0, RZ, R2, 0xff, RZ, 0xc0, !PT ;  /* 0x000000ff02ff7812 */ /* 0x000fda000780c0ff */
[----:B------:R-:W-:Y:S05]  /*48a0*/  @P0 BRA `(.L_x_70) ;  /* 0xfffffff400380947 */ /* 0x000fea000383ffff */
[----:B------:R-:W-:Y:S05]  /*48b0*/  BSYNC B0 ;  /* 0x0000000000007941 */ /* 0x000fea0003800000 */
.L_x_59:
[----:B------:R-:W-:-:S03]  /*48c0*/  UMOV UR5, 0xffffffff ;  /* 0xffffffff00057882 */ /* 0x000fc60000000000 */
[----:B------:R-:W-:Y:S05]  /*48d0*/  BRA.DIV UR5, `(.L_x_71) ;  /* 0x0000000605c87947 */ /* 0x000fea000b800000 */
[----:B------:R-:W-:-:S13]  /*48e0*/  ELECT P6, URZ, PT ;  /* 0x00000000003f782f */ /* 0x000fda00038c0000 */
.L_x_90:
[----:B------:R-:W-:Y:S04]  /*48f0*/  BSSY B0, `(.L_x_72) ;  /* 0x0000058000007945 */ /* 0x000fe80003800000 */
[----:B------:R-:W-:Y:S05]  /*4900*/  @!P6 BRA `(.L_x_73) ;  /* 0x000000040058e947 */ /* 0x000fea0003800000 */
[----:B------:R-:W-:-:S04]  /*4910*/  LOP3.LUT R16, R16, 0x2, RZ, 0xfc, !PT ;  /* 0x0000000210107812 */ /* 0x000fc800078efcff */
[----:B------:R-:W-:-:S13]  /*4920*/  ISETP.NE.AND P0, PT, R16, 0x3, PT ;  /* 0x000000031000780c */ /* 0x000fda0003f05270 */
[----:B------:R-:W-:Y:S05]  /*4930*/  @!P0 BRA `(.L_x_74) ;  /* 0x0000000000048947 */ /* 0x000fea0003800000 */
[----:B------:R-:W-:Y:S01]  /*4940*/  BPT.TRAP 0x1 ;  /* 0x000000040000795c */ /* 0x000fe20000300000 */
.L_x_74:
[----:B------:R-:W0:Y:S01]  /*4950*/  S2R R3, SR_CgaCtaId ;  /* 0x0000000000037919 */ /* 0x000e220000008800 */
[----:B------:R-:W-:Y:S02]  /*4960*/  MOV R0, 0x400 ;  /* 0x0000040000007802 */ /* 0x000fe40000000f00 */
[----:B------:R-:W-:Y:S02]  /*4970*/  SHF.L.U32 R2, R6, 0x1f, RZ ;  /* 0x0000001f06027819 */ /* 0x000fe400000006ff */
[----:B0-----:R-:W-:-:S05]  /*4980*/  LEA R0, R3, R0, 0x18 ;  /* 0x0000000003007211 */ /* 0x001fca00078ec0ff */
[----:B------:R-:W-:-:S04]  /*4990*/  VIADD R0, R0, 0x48 ;  /* 0x0000004800007836 */ /* 0x000fc80000000000 */
[C---:B------:R-:W-:Y:S02]  /*49a0*/  IMAD R5, R7.reuse, 0x8, R0 ;  /* 0x0000000807057824 */ /* 0x040fe400078e0200 */
[----:B------:R-:W-:Y:S02]  /*49b0*/  VIADD R7, R7, 0x1 ;  /* 0x0000000107077836 */ /* 0x000fe40000000000 */
[----:B------:R-:W0:Y:S03]  /*49c0*/  SYNCS.PHASECHK.TRANS64.TRYWAIT P0, [R5+URZ], R2 ;  /* 0x00000002050075a7 */ /* 0x000e26000800017f */
[----:B------:R-:W-:-:S04]  /*49d0*/  ISETP.NE.AND P1, PT, R7, 0x9, PT ;  /* 0x000000090700780c */ /* 0x000fc80003f25270 */
[----:B------:R-:W-:Y:S02]  /*49e0*/  SEL R3, RZ, 0x1, P1 ;  /* 0x00000001ff037807 */ /* 0x000fe40000800000 */
[----:B------:R-:W-:Y:S02]  /*49f0*/  SEL R7, R7, RZ, P1 ;  /* 0x000000ff07077207 */ /* 0x000fe40000800000 */
[----:B------:R-:W-:-:S03]  /*4a00*/  LOP3.LUT R6, R6, R3, RZ, 0x3c, !PT ;  /* 0x0000000306067212 */ /* 0x000fc600078e3cff */
[----:B------:R-:W-:Y:S01]  /*4a10*/  IMAD R9, R7, 0x8, R0 ;  /* 0x0000000807097824 */ /* 0x000fe200078e0200 */
[----:B------:R-:W-:Y:S01]  /*4a20*/  SHF.L.U32 R4, R6, 0x1f, RZ ;  /* 0x0000001f06047819 */ /* 0x000fe200000006ff */
[----:B0-----:R-:W-:Y:S06]  /*4a30*/  @!P0 BRA `(.L_x_75) ;  /* 0x0000000400908947 */ /* 0x001fec0003800000 */
.L_x_91:
[----:B------:R-:W1:Y:S01]  /*4a40*/  SYNCS.PHASECHK.TRANS64.TRYWAIT P0, [R9+URZ], R4 ;  /* 0x00000004090075a7 */ /* 0x000e62000800017f */
[----:B0-----:R-:W-:-:S05]  /*4a50*/  VIADD R2, R7, 0x1 ;  /* 0x0000000107027836 */ /* 0x001fca0000000000 */
[----:B------:R-:W-:-:S04]  /*4a60*/  ISETP.NE.AND P1, PT, R2, 0x9, PT ;  /* 0x000000090200780c */ /* 0x000fc80003f25270 */
[----:B------:R-:W-:Y:S02]  /*4a70*/  SEL R3, RZ, 0x1, P1 ;  /* 0x00000001ff037807 */ /* 0x000fe40000800000 */
[----:B------:R-:W-:Y:S02]  /*4a80*/  SEL R7, R2, RZ, P1 ;  /* 0x000000ff02077207 */ /* 0x000fe40000800000 */
[----:B------:R-:W-:-:S03]  /*4a90*/  LOP3.LUT R6, R6, R3, RZ, 0x3c, !PT ;  /* 0x0000000306067212 */ /* 0x000fc600078e3cff */
[----:B------:R-:W-:Y:S01]  /*4aa0*/  IMAD R8, R7, 0x8, R0 ;  /* 0x0000000807087824 */ /* 0x000fe200078e0200 */
[----:B------:R-:W-:Y:S01]  /*4ab0*/  SHF.L.U32 R5, R6, 0x1f, RZ ;  /* 0x0000001f06057819 */ /* 0x000fe200000006ff */
[----:B-1----:R-:W-:Y:S06]  /*4ac0*/  @!P0 BRA `(.L_x_76) ;  /* 0x0000000400808947 */ /* 0x002fec0003800000 */
.L_x_92:
[----:B------:R-:W1:Y:S01]  /*4ad0*/  SYNCS.PHASECHK.TRANS64.TRYWAIT P0, [R8+URZ], R5 ;  /* 0x00000005080075a7 */ /* 0x000e62000800017f */
[----:B------:R-:W-:-:S05]  /*4ae0*/  VIADD R2, R7, 0x1 ;  /* 0x0000000107027836 */ /* 0x000fca0000000000 */
[----:B------:R-:W-:-:S04]  /*4af0*/  ISETP.NE.AND P1, PT, R2, 0x9, PT ;  /* 0x000000090200780c */ /* 0x000fc80003f25270 */
[----:B------:R-:W-:Y:S02]  /*4b00*/  SEL R3, RZ, 0x1, P1 ;  /* 0x00000001ff037807 */ /* 0x000fe40000800000 */
[----:B------:R-:W-:Y:S02]  /*4b10*/  SEL R7, R2, RZ, P1 ;  /* 0x000000ff02077207 */ /* 0x000fe40000800000 */
[----:B------:R-:W-:-:S03]  /*4b20*/  LOP3.LUT R6, R6, R3, RZ, 0x3c, !PT ;  /* 0x0000000306067212 */ /* 0x000fc600078e3cff */
[----:B0-----:R-:W-:Y:S01]  /*4b30*/  IMAD R9, R7, 0x8, R0 ;  /* 0x0000000807097824 */ /* 0x001fe200078e0200 */
[----:B------:R-:W-:Y:S01]  /*4b40*/  SHF.L.U32 R4, R6, 0x1f, RZ ;  /* 0x0000001f06047819 */ /* 0x000fe200000006ff */
[----:B-1----:R-:W-:Y:S06]  /*4b50*/  @!P0 BRA `(.L_x_77) ;  /* 0x0000000400708947 */ /* 0x002fec0003800000 */
.L_x_93:
        /* <DEDUP_REMOVED lines=9> */
.L_x_94:
        /* <DEDUP_REMOVED lines=9> */
.L_x_95:
        /* <DEDUP_REMOVED lines=9> */
.L_x_96:
[----:B------:R-:W1:Y:S01]  /*4d10*/  SYNCS.PHASECHK.TRANS64.TRYWAIT P0, [R8+URZ], R5 ;  /* 0x00000005080075a7 */ /* 0x000e62000800017f */
[----:B------:R-:W-:-:S05]  /*4d20*/  VIADD R2, R7, 0x1 ;  /* 0x0000000107027836 */ /* 0x000fca0000000000 */
[----:B------:R-:W-:-:S04]  /*4d30*/  ISETP.NE.AND P1, PT, R2, 0x9, PT ;  /* 0x000000090200780c */ /* 0x000fc80003f25270 */
[----:B------:R-:W-:Y:S02]  /*4d40*/  SEL R3, RZ, 0x1, P1 ;  /* 0x00000001ff037807 */ /* 0x000fe40000800000 */
[----:B------:R-:W-:Y:S02]  /*4d50*/  SEL R7, R2, RZ, P1 ;  /* 0x000000ff02077207 */ /* 0x000fe40000800000 */
[----:B0-----:R-:W-:-:S03]  /*4d60*/  LOP3.LUT R9, R6, R3, RZ, 0x3c, !PT ;  /* 0x0000000306097212 */ /* 0x001fc600078e3cff */
[----:B------:R-:W-:Y:S01]  /*4d70*/  IMAD R11, R7, 0x8, R0 ;  /* 0x00000008070b7824 */ /* 0x000fe200078e0200 */
[----:B------:R-:W-:Y:S01]  /*4d80*/  SHF.L.U32 R6, R9, 0x1f, RZ ;  /* 0x0000001f09067819 */ /* 0x000fe200000006ff */
[----:B-1----:R-:W-:Y:S06]  /*4d90*/  @!P0 BRA `(.L_x_81) ;  /* 0x0000000400308947 */ /* 0x002fec0003800000 */
.L_x_97:
[----:B------:R-:W1:Y:S01]  /*4da0*/  SYNCS.PHASECHK.TRANS64.TRYWAIT P0, [R11+URZ], R6 ;  /* 0x000000060b0075a7 */ /* 0x000e62000800017f */
[----:B------:R-:W-:-:S05]  /*4db0*/  VIADD R2, R7, 0x1 ;  /* 0x0000000107027836 */ /* 0x000fca0000000000 */
[----:B------:R-:W-:-:S04]  /*4dc0*/  ISETP.NE.AND P1, PT, R2, 0x9, PT ;  /* 0x000000090200780c */ /* 0x000fc80003f25270 */
[----:B------:R-:W-:Y:S02]  /*4dd0*/  SEL R4, RZ, 0x1, P1 ;  /* 0x00000001ff047807 */ /* 0x000fe40000800000 */
[----:B------:R-:W-:Y:S02]  /*4de0*/  SEL R3, R2, RZ, P1 ;  /* 0x000000ff02037207 */ /* 0x000fe40000800000 */
[----:B------:R-:W-:Y:S01]  /*4df0*/  LOP3.LUT R4, R9, R4, RZ, 0x3c, !PT ;  /* 0x0000000409047212 */ /* 0x000fe200078e3cff */
[----:B-1----:R-:W-:Y:S06]  /*4e00*/  @!P0 BRA `(.L_x_82) ;  /* 0x0000000400288947 */ /* 0x002fec0003800000 */
.L_x_98:
[----:B------:R-:W-:Y:S01]  /*4e10*/  IMAD R3, R3, 0x8, R0 ;  /* 0x0000000803037824 */ /* 0x000fe200078e0200 */
[----:B------:R-:W-:-:S07]  /*4e20*/  SHF.L.U32 R0, R4, 0x1f, RZ ;  /* 0x0000001f04007819 */ /* 0x000fce00000006ff */
.L_x_83:
[----:B--2---:R2:W3:Y:S02]  /*4e30*/  SYNCS.PHASECHK.TRANS64.TRYWAIT P0, [R3+URZ], R0 ;  /* 0x00000000030075a7 */ /* 0x0044e4000800017f */
[----:B---3--:R-:W-:Y:S05]  /*4e40*/  @!P0 NANOSLEEP.SYNCS 0x989680 ;  /* 0x009896800000895d */ /* 0x008fea0003900000 */
[----:B------:R-:W3:Y:S02]  /*4e50*/  @!P0 SYNCS.PHASECHK.TRANS64 P0, [R3+URZ], R0 ;  /* 0x00000000030085a7 */ /* 0x000ee4000800007f */
[----:B---3--:R-:W-:Y:S05]  /*4e60*/  @!P0 BRA `(.L_x_83) ;  /* 0xfffffffc00f08947 */ /* 0x008fea000383ffff */
.L_x_73:
[----:B------:R-:W-:Y:S05]  /*4e70*/  BSYNC B0 ;  /* 0x0000000000007941 */ /* 0x000fea0003800000 */
.L_x_72:
[----:B------:R-:W-:Y:S05]  /*4e80*/  EXIT ;  /* 0x000000000000794d */ /* 0x000fea0003800000 */
.L_x_22:
[----:B-1----:R1:W2:Y:S02]  /*4e90*/  SYNCS.PHASECHK.TRANS64.TRYWAIT P1, [R3+URZ], R0 ;  /* 0x00000000030075a7 */ /* 0x0022a4000802017f */
[----:B--2---:R-:W-:Y:S05]  /*4ea0*/  @!P1 NANOSLEEP.SYNCS 0x989680 ;  /* 0x009896800000995d */ /* 0x004fea0003900000 */
[----:B------:R-:W2:Y:S02]  /*4eb0*/  @!P1 SYNCS.PHASECHK.TRANS64 P1, [R3+URZ], R0 ;  /* 0x00000000030095a7 */ /* 0x000ea4000802007f */
[----:B--2---:R-:W-:Y:S05]  /*4ec0*/  @!P1 BRA `(.L_x_22) ;  /* 0xfffffffc00f09947 */ /* 0x004fea000383ffff */
[----:B------:R-:W-:Y:S05]  /*4ed0*/  BRA `(.L_x_21) ;  /* 0xffffffc400f87947 */ /* 0x000fea000383ffff */
.L_x_27:
[----:B-1----:R1:W2:Y:S02]  /*4ee0*/  SYNCS.PHASECHK.TRANS64.TRYWAIT P1, [R4+URZ], R3 ;  /* 0x00000003040075a7 */ /* 0x0022a4000802017f */
[----:B--2---:R-:W-:Y:S05]  /*4ef0*/  @!P1 NANOSLEEP.SYNCS 0x989680 ;  /* 0x009896800000995d */ /* 0x004fea0003900000 */
[----:B------:R-:W2:Y:S02]  /*4f00*/  @!P1 SYNCS.PHASECHK.TRANS64 P1, [R4+URZ], R3 ;  /* 0x00000003040095a7 */ /* 0x000ea4000802007f */
[----:B--2---:R-:W-:Y:S05]  /*4f10*/  @!P1 BRA `(.L_x_27) ;  /* 0xfffffffc00f09947 */ /* 0x004fea000383ffff */
[----:B------:R-:W-:Y:S05]  /*4f20*/  BRA `(.L_x_26) ;  /* 0xffffffcc00447947 */ /* 0x000fea000383ffff */
.L_x_60:
[----:B------:R-:W-:Y:S01]  /*4f30*/  BSSY B1, `(.L_x_84) ;  /* 0x0000006000017945 */ /* 0x000fe20003800000 */
[----:B------:R-:W-:-:S07]  /*4f40*/  IMAD.MOV.U32 R15, RZ, RZ, -0x1 ;  /* 0xffffffffff0f7424 */ /* 0x000fce00078e00ff */
[----:B------:R-:W-:Y:S05]  /*4f50*/  WARPSYNC.COLLECTIVE R15, `(.L_x_85) ;  /* 0x000000000f0c7348 */ /* 0x000fea0003c00000 */
[----:B------:R-:W-:Y:S02]  /*4f60*/  ELECT P6, UR62, PT ;  /* 0x00000000003e782f */ /* 0x000fe400038c0000 */
[----:B------:R-:W-:Y:S01]  /*4f70*/  MOV R14, UR62 ;  /* 0x0000003e000e7c02 */ /* 0x000fe20008000f00 */
[----:B------:R-:W-:Y:S10]  /*4f80*/  ENDCOLLECTIVE ;  /* 0x000000000000791b */ /* 0x000ff40003800000 */
.L_x_85:
[----:B------:R-:W-:Y:S05]  /*4f90*/  BSYNC B1 ;  /* 0x0000000000017941 */ /* 0x000fea0003800000 */
.L_x_84:
[----:B------:R-:W-:Y:S05]  /*4fa0*/  BRA `(.L_x_86) ;  /* 0xffffffec00847947 */ /* 0x000fea000383ffff */
.L_x_63:
[----:B0-----:R0:W1:Y:S02]  /*4fb0*/  SYNCS.PHASECHK.TRANS64.TRYWAIT P0, [R15+URZ+0x48], R4 ;  /* 0x000048040f0075a7 */ /* 0x001064000800017f */
[----:B-1----:R-:W-:Y:S05]  /*4fc0*/  @!P0 NANOSLEEP.SYNCS 0x989680 ;  /* 0x009896800000895d */ /* 0x002fea0003900000 */
[----:B------:R-:W1:Y:S02]  /*4fd0*/  @!P0 SYNCS.PHASECHK.TRANS64 P0, [R15+URZ+0x48], R4 ;  /* 0x000048040f0085a7 */ /* 0x000e64000800007f */
[----:B-1----:R-:W-:Y:S05]  /*4fe0*/  @!P0 BRA `(.L_x_63) ;  /* 0xfffffffc00f08947 */ /* 0x002fea000383ffff */
[----:B------:R-:W-:Y:S05]  /*4ff0*/  BRA `(.L_x_87) ;  /* 0xffffffec00bc7947 */ /* 0x000fea000383ffff */
.L_x_71:
[----:B------:R-:W-:Y:S01]  /*5000*/  BSSY B0, `(.L_x_88) ;  /* 0x0000006000007945 */ /* 0x000fe20003800000 */
[----:B------:R-:W-:-:S07]  /*5010*/  IMAD.MOV.U32 R15, RZ, RZ, -0x1 ;  /* 0xffffffffff0f7424 */ /* 0x000fce00078e00ff */
[----:B------:R-:W-:Y:S05]  /*5020*/  WARPSYNC.COLLECTIVE R15, `(.L_x_89) ;  /* 0x000000000f0c7348 */ /* 0x000fea0003c00000 */
[----:B------:R-:W-:Y:S02]  /*5030*/  ELECT P6, UR62, PT ;  /* 0x00000000003e782f */ /* 0x000fe400038c0000 */
[----:B------:R-:W-:Y:S01]  /*5040*/  MOV R14, UR62 ;  /* 0x0000003e000e7c02 */ /* 0x000fe20008000f00 */
[----:B------:R-:W-:Y:S10]  /*5050*/  ENDCOLLECTIVE ;  /* 0x000000000000791b */ /* 0x000ff40003800000 */
.L_x_89:
[----:B------:R-:W-:Y:S05]  /*5060*/  BSYNC B0 ;  /* 0x0000000000007941 */ /* 0x000fea0003800000 */
.L_x_88:
[----:B------:R-:W-:Y:S05]  /*5070*/  BRA `(.L_x_90) ;  /* 0xfffffff8001c7947 */ /* 0x000fea000383ffff */
.L_x_75:
[----:B0-----:R0:W1:Y:S02]  /*5080*/  SYNCS.PHASECHK.TRANS64.TRYWAIT P0, [R5+URZ], R2 ;  /* 0x00000002050075a7 */ /* 0x001064000800017f */
[----:B-1----:R-:W-:Y:S05]  /*5090*/  @!P0 NANOSLEEP.SYNCS 0x989680 ;  /* 0x009896800000895d */ /* 0x002fea0003900000 */
[----:B------:R-:W1:Y:S02]  /*50a0*/  @!P0 SYNCS.PHASECHK.TRANS64 P0, [R5+URZ], R2 ;  /* 0x00000002050085a7 */ /* 0x000e64000800007f */
[----:B-1----:R-:W-:Y:S05]  /*50b0*/  @!P0 BRA `(.L_x_75) ;  /* 0xfffffffc00f08947 */ /* 0x002fea000383ffff */
[----:B------:R-:W-:Y:S05]  /*50c0*/  BRA `(.L_x_91) ;  /* 0xfffffff8005c7947 */ /* 0x000fea000383ffff */
.L_x_76:
[----:B0-----:R0:W1:Y:S02]  /*50d0*/  SYNCS.PHASECHK.TRANS64.TRYWAIT P0, [R9+URZ], R4 ;  /* 0x00000004090075a7 */ /* 0x001064000800017f */
[----:B-1----:R-:W-:Y:S05]  /*50e0*/  @!P0 NANOSLEEP.SYNCS 0x989680 ;  /* 0x009896800000895d */ /* 0x002fea0003900000 */
[----:B------:R-:W1:Y:S02]  /*50f0*/  @!P0 SYNCS.PHASECHK.TRANS64 P0, [R9+URZ], R4 ;  /* 0x00000004090085a7 */ /* 0x000e64000800007f */
[----:B-1----:R-:W-:Y:S05]  /*5100*/  @!P0 BRA `(.L_x_76) ;  /* 0xfffffffc00f08947 */ /* 0x002fea000383ffff */
[----:B------:R-:W-:Y:S05]  /*5110*/  BRA `(.L_x_92) ;  /* 0xfffffff8006c7947 */ /* 0x000fea000383ffff */
.L_x_77:
[----:B0-----:R0:W1:Y:S02]  /*5120*/  SYNCS.PHASECHK.TRANS64.TRYWAIT P0, [R8+URZ], R5 ;  /* 0x00000005080075a7 */ /* 0x001064000800017f */
[----:B-1----:R-:W-:Y:S05]  /*5130*/  @!P0 NANOSLEEP.SYNCS 0x989680 ;  /* 0x009896800000895d */ /* 0x002fea0003900000 */
[----:B------:R-:W1:Y:S02]  /*5140*/  @!P0 SYNCS.PHASECHK.TRANS64 P0, [R8+URZ], R5 ;  /* 0x00000005080085a7 */ /* 0x000e64000800007f */
[----:B-1----:R-:W-:Y:S05]  /*5150*/  @!P0 BRA `(.L_x_77) ;  /* 0xfffffffc00f08947 */ /* 0x002fea000383ffff */
[----:B------:R-:W-:Y:S05]  /*5160*/  BRA `(.L_x_93) ;  /* 0xfffffff8007c7947 */ /* 0x000fea000383ffff */
.L_x_78:
[----:B0-----:R0:W1:Y:S02]  /*5170*/  SYNCS.PHASECHK.TRANS64.TRYWAIT P0, [R9+URZ], R4 ;  /* 0x00000004090075a7 */ /* 0x001064000800017f */
[----:B-1----:R-:W-:Y:S05]  /*5180*/  @!P0 NANOSLEEP.SYNCS 0x989680 ;  /* 0x009896800000895d */ /* 0x002fea0003900000 */
[----:B------:R-:W1:Y:S02]  /*5190*/  @!P0 SYNCS.PHASECHK.TRANS64 P0, [R9+URZ], R4 ;  /* 0x00000004090085a7 */ /* 0x000e64000800007f */
[----:B-1----:R-:W-:Y:S05]  /*51a0*/  @!P0 BRA `(.L_x_78) ;  /* 0xfffffffc00f08947 */ /* 0x002fea000383ffff */
[----:B------:R-:W-:Y:S05]  /*51b0*/  BRA `(.L_x_94) ;  /* 0xfffffff8008c7947 */ /* 0x000fea000383ffff */
.L_x_79:
[----:B0-----:R0:W1:Y:S02]  /*51c0*/  SYNCS.PHASECHK.TRANS64.TRYWAIT P0, [R8+URZ], R5 ;  /* 0x00000005080075a7 */ /* 0x001064000800017f */
[----:B-1----:R-:W-:Y:S05]  /*51d0*/  @!P0 NANOSLEEP.SYNCS 0x989680 ;  /* 0x009896800000895d */ /* 0x002fea0003900000 */
[----:B------:R-:W1:Y:S02]  /*51e0*/  @!P0 SYNCS.PHASECHK.TRANS64 P0, [R8+URZ], R5 ;  /* 0x00000005080085a7 */ /* 0x000e64000800007f */
[----:B-1----:R-:W-:Y:S05]  /*51f0*/  @!P0 BRA `(.L_x_79) ;  /* 0xfffffffc00f08947 */ /* 0x002fea000383ffff */
[----:B------:R-:W-:Y:S05]  /*5200*/  BRA `(.L_x_95) ;  /* 0xfffffff8009c7947 */ /* 0x000fea000383ffff */
.L_x_80:
[----:B0-----:R0:W1:Y:S02]  /*5210*/  SYNCS.PHASECHK.TRANS64.TRYWAIT P0, [R9+URZ], R4 ;  /* 0x00000004090075a7 */ /* 0x001064000800017f */
[----:B-1----:R-:W-:Y:S05]  /*5220*/  @!P0 NANOSLEEP.SYNCS 0x989680 ;  /* 0x009896800000895d */ /* 0x002fea0003900000 */
[----:B------:R-:W1:Y:S02]  /*5230*/  @!P0 SYNCS.PHASECHK.TRANS64 P0, [R9+URZ], R4 ;  /* 0x00000004090085a7 */ /* 0x000e64000800007f */
[----:B-1----:R-:W-:Y:S05]  /*5240*/  @!P0 BRA `(.L_x_80) ;  /* 0xfffffffc00f08947 */ /* 0x002fea000383ffff */
[----:B------:R-:W-:Y:S05]  /*5250*/  BRA `(.L_x_96) ;  /* 0xfffffff800ac7947 */ /* 0x000fea000383ffff */
.L_x_81:
[----:B0-----:R0:W1:Y:S02]  /*5260*/  SYNCS.PHASECHK.TRANS64.TRYWAIT P0, [R8+URZ], R5 ;  /* 0x00000005080075a7 */ /* 0x001064000800017f */
[----:B-1----:R-:W-:Y:S05]  /*5270*/  @!P0 NANOSLEEP.SYNCS 0x989680 ;  /* 0x009896800000895d */ /* 0x002fea0003900000 */
[----:B------:R-:W1:Y:S02]  /*5280*/  @!P0 SYNCS.PHASECHK.TRANS64 P0, [R8+URZ], R5 ;  /* 0x00000005080085a7 */ /* 0x000e64000800007f */
[----:B-1----:R-:W-:Y:S05]  /*5290*/  @!P0 BRA `(.L_x_81) ;  /* 0xfffffffc00f08947 */ /* 0x002fea000383ffff */
[----:B------:R-:W-:Y:S05]  /*52a0*/  BRA `(.L_x_97) ;  /* 0xfffffff800bc7947 */ /* 0x000fea000383ffff */
.L_x_82:
[----:B-1----:R1:W2:Y:S02]  /*52b0*/  SYNCS.PHASECHK.TRANS64.TRYWAIT P0, [R11+URZ], R6 ;  /* 0x000000060b0075a7 */ /* 0x0022a4000800017f */
[----:B--2---:R-:W-:Y:S05]  /*52c0*/  @!P0 NANOSLEEP.SYNCS 0x989680 ;  /* 0x009896800000895d */ /* 0x004fea0003900000 */
[----:B------:R-:W2:Y:S02]  /*52d0*/  @!P0 SYNCS.PHASECHK.TRANS64 P0, [R11+URZ], R6 ;  /* 0x000000060b0085a7 */ /* 0x000ea4000800007f */
[----:B--2---:R-:W-:Y:S05]  /*52e0*/  @!P0 BRA `(.L_x_82) ;  /* 0xfffffffc00f08947 */ /* 0x004fea000383ffff */
[----:B------:R-:W-:Y:S05]  /*52f0*/  BRA `(.L_x_98) ;  /* 0xfffffff800c47947 */ /* 0x000fea000383ffff */
.L_x_99:
[----:B------:R-:W-:-:S00]  /*5300*/  BRA `(.L_x_99) ;  /* 0xfffffffc00fc7947 */ /* 0x000fc0000383ffff */
[----:B------:R-:W-:-:S00]  /*5310*/  NOP ;  /* 0x0000000000007918 */ /* 0x000fc00000000000 */
        /* <DEDUP_REMOVED lines=14> */
.L_x_100:


//--------------------- .nv.global.init           --------------------------
	.section	.nv.global.init,"aw",@progbits
.nv.global.init:
	.type		$str$22,@object
	.size		$str$22,($str$23 - $str$22)
$str$22:
        /*0000*/ 	.byte	0x6b, 0x5f, 0x74, 0x69, 0x6c, 0x65, 0x5f, 0x63, 0x6f, 0x75, 0x6e, 0x74, 0x20, 0x3e, 0x3d, 0x20
        /*0010*/ 	.byte	0x31, 0x00
	.type		$str$23,@object
	.size		$str$23,(__unnamed_1 - $str$23)
$str$23:
        /*0012*/ 	.byte	0x2f, 0x74, 0x6d, 0x70, 0x2f, 0x63, 0x75, 0x74, 0x6c, 0x61, 0x73, 0x73, 0x5f, 0x73, 0x77, 0x65
        /*0022*/ 	.byte	0x65, 0x70, 0x5f, 0x73, 0x72, 0x63, 0x2f, 0x69, 0x6e, 0x63, 0x6c, 0x75, 0x64, 0x65, 0x2f, 0x63
        /*0032*/ 	.byte	0x75, 0x74, 0x6c, 0x61, 0x73, 0x73, 0x2f, 0x67, 0x65, 0x6d, 0x6d, 0x2f, 0x63, 0x6f, 0x6c, 0x6c
        /*0042*/ 	.byte	0x65, 0x63, 0x74, 0x69, 0x76, 0x65, 0x2f, 0x73, 0x6d, 0x39, 0x30, 0x5f, 0x6d, 0x6d, 0x61, 0x5f
        /*0052*/ 	.byte	0x74, 0x6d, 0x61, 0x5f, 0x67, 0x6d, 0x6d, 0x61, 0x5f, 0x73, 0x73, 0x5f, 0x77, 0x61, 0x72, 0x70
        /*0062*/ 	.byte	0x73, 0x70, 0x65, 0x63, 0x69, 0x61, 0x6c, 0x69, 0x7a, 0x65, 0x64, 0x2e, 0x68, 0x70, 0x70, 0x00
	.type		__unnamed_1,@object
	.size		__unnamed_1,(.L_0 - __unnamed_1)
__unnamed_1:
        /*0072*/ 	.byte	0x76, 0x6f, 0x69, 0x64, 0x20, 0x63, 0x75, 0x74, 0x6c, 0x61, 0x73, 0x73, 0x3a, 0x3a, 0x67, 0x65
        /* <DEDUP_REMOVED lines=172> */
        /*0b42*/ 	.byte	0x65, 0x6e, 0x74, 0x69, 0x74, 0x79, 0x5d, 0x00
.L_0:


//--------------------- .nv.shared._ZN7cutlass13device_kernelINS_4gemm6kernel13GemmUniversalIN4cute5tupleIJiiiiEEENS1_10collective13CollectiveMmaINS1_34MainloopSm90TmaGmmaWarpSpecializedILi9ENS5_IJNS4_1CILi2EEENSA_ILi1EEESC_EEENS1_35KernelTmaWarpSpecializedCooperativeEEENS5_IJNSA_ILi192EEENSA_ILi8EEENSA_ILi128EEEEEEaNS5_IJlSC_lEEEaSK_NS4_8TiledMMAINS4_8MMA_AtomIJNS4_4SM904GMMA25MMA_64x8x32_S32S8S8_SS_TNEEEENS4_6LayoutISD_NS5_IJSC_NSA_ILi0EEESS_EEEEENS5_IJNS4_10UnderscoreESV_SV_EEEEENS4_13SM90_TMA_LOADENS4_14ComposedLayoutINS4_7SwizzleILi3ELi4ELi3EEENS4_18smem_ptr_flag_bitsILi8EEENSR_INS5_IJSH_SI_EEENS5_IJSI_SC_EEEEEEEvNS4_8identityENS4_23SM90_TMA_LOAD_MULTICASTES17_vS18_EENS_8epilogue10collective6detail29Sm90TmaWarpSpecializedAdapterINS1C_15DefaultEpilogueIaSK_SK_NS1B_6thread17LinearCombinationIaLi1EiiLNS1G_9ScaleType4KindE0ELNS_15FloatRoundStyleE2EaEENS1_15EpilogueDefaultEEEEEvvEEEEvNT_6ParamsE --------------------------
	.section	.nv.shared._ZN7cutlass13device_kernelINS_4gemm6kernel13GemmUniversalIN4cute5tupleIJiiiiEEENS1_10collective13CollectiveMmaINS1_34MainloopSm90TmaGmmaWarpSpecializedILi9ENS5_IJNS4_1CILi2EEENSA_ILi1EEESC_EEENS1_35KernelTmaWarpSpecializedCooperativeEEENS5_IJNSA_ILi192EEENSA_ILi8EEENSA_ILi128EEEEEEaNS5_IJlSC_lEEEaSK_NS4_8TiledMMAINS4_8MMA_AtomIJNS4_4SM904GMMA25MMA_64x8x32_S32S8S8_SS_TNEEEENS4_6LayoutISD_NS5_IJSC_NSA_ILi0EEESS_EEEEENS5_IJNS4_10UnderscoreESV_SV_EEEEENS4_13SM90_TMA_LOADENS4_14ComposedLayoutINS4_7SwizzleILi3ELi4ELi3EEENS4_18smem_ptr_flag_bitsILi8EEENSR_INS5_IJSH_SI_EEENS5_IJSI_SC_EEEEEEEvNS4_8identityENS4_23SM90_TMA_LOAD_MULTICASTES17_vS18_EENS_8epilogue10collective6detail29Sm90TmaWarpSpecializedAdapterINS1C_15DefaultEpilogueIaSK_SK_NS1B_6thread17LinearCombinationIaLi1EiiLNS1G_9ScaleType4KindE0ELNS_15FloatRoundStyleE2EaEENS1_15EpilogueDefaultEEEEEvvEEEEvNT_6ParamsE,"aw",@nobits
	.sectionflags	@""
	.align	16
	.zero		1024


//--------------------- .nv.shared.reserved.0     --------------------------
	.section	.nv.shared.reserved.0,"aw",@nobits
	.weak		__nv_reservedSMEM_offset_0_alias
	.size		__nv_reservedSMEM_offset_0_alias, 0, 0
	.other		__nv_reservedSMEM_offset_0_alias,@"STO_CUDA_RESERVED_SHARED STV_DEFAULT"
__nv_reservedSMEM_offset_0_alias:
	.zero		0


//--------------------- .nv.global                --------------------------
	.section	.nv.global,"aw",@nobits
.nv.global:
	.type		_ZN40_INTERNAL_e2bf479e_4_k_cu_0ee7f0a2_105874cute1_E,@object
	.size		_ZN40_INTERNAL_e2bf479e_4_k_cu_0ee7f0a2_105874cute1_E,(_ZN40_INTERNAL_e2bf479e_4_k_cu_0ee7f0a2_105874cuda3std3__45__cpo6cbeginE - _ZN40_INTERNAL_e2bf479e_4_k_cu_0ee7f0a2_105874cute1_E)
_ZN40_INTERNAL_e2bf479e_4_k_cu_0ee7f0a2_105874cute1_E:
	.zero		1
	.type		_ZN40_INTERNAL_e2bf479e_4_k_cu_0ee7f0a2_105874cuda3std3__45__cpo6cbeginE,@object
	.size		_ZN40_INTERNAL_e2bf479e_4_k_cu_0ee7f0a2_105874cuda3std3__45__cpo6cbeginE,(_ZN40_INTERNAL_e2bf479e_4_k_cu_0ee7f0a2_105874cuda3std3__48in_placeE - _ZN40_INTERNAL_e2bf479e_4_k_cu_0ee7f0a2_105874cuda3std3__45__cpo6cbeginE)
_ZN40_INTERNAL_e2bf479e_4_k_cu_0ee7f0a2_105874cuda3std3__45__cpo6cbeginE:
	.zero		1
	.type		_ZN40_INTERNAL_e2bf479e_4_k_cu_0ee7f0a2_105874cuda3std3__48in_placeE,@object
	.size		_ZN40_INTERNAL_e2bf479e_4_k_cu_0ee7f0a2_105874cuda3std3__48in_placeE,(_ZN40_INTERNAL_e2bf479e_4_k_cu_0ee7f0a2_105874cuda3std6ranges3__45__cpo9iter_moveE - _ZN40_INTERNAL_e2bf479e_4_k_cu_0ee7f0a2_105874cuda3std3__48in_placeE)
_ZN40_INTERNAL_e2bf479e_4_k_cu_0ee7f0a2_105874cuda3std3__48in_placeE:
	.zero		1
	.type		_ZN40_INTERNAL_e2bf479e_4_k_cu_0ee7f0a2_105874cuda3std6ranges3__45__cpo9iter_moveE,@object
	.size		_ZN40_INTERNAL_e2bf479e_4_k_cu_0ee7f0a2_105874cuda3std6ranges3__45__cpo9iter_moveE,(_ZN40_INTERNAL_e2bf479e_4_k_cu_0ee7f0a2_105874cuda3std3__45__cpo5beginE - _ZN40_INTERNAL_e2bf479e_4_k_cu_0ee7f0a2_105874cuda3std6ranges3__45__cpo9iter_moveE)
_ZN40_INTERNAL_e2bf479e_4_k_cu_0ee7f0a2_105874cuda3std6ranges3__45__cpo9iter_moveE:
	.zero		1
	.type		_ZN40_INTERNAL_e2bf479e_4_k_cu_0ee7f0a2_105874cuda3std3__45__cpo5beginE,@object
	.size		_ZN40_INTERNAL_e2bf479e_4_k_cu_0ee7f0a2_105874cuda3std3__45__cpo5beginE,(_ZN40_INTERNAL_e2bf479e_4_k_cu_0ee7f0a2_105874cuda3std3__442_GLOBAL__N__e2bf479e_4_k_cu_0ee7f0a2_105876ignoreE - _ZN40_INTERNAL_e2bf479e_4_k_cu_0ee7f0a2_105874cuda3std3__45__cpo5beginE)
_ZN40_INTERNAL_e2bf479e_4_k_cu_0ee7f0a2_105874cuda3std3__45__cpo5beginE:
	.zero		1
	.type		_ZN40_INTERNAL_e2bf479e_4_k_cu_0ee7f0a2_105874cuda3std3__442_GLOBAL__N__e2bf479e_4_k_cu_0ee7f0a2_105876ignoreE,@object
	.size		_ZN40_INTERNAL_e2bf479e_4_k_cu_0ee7f0a2_105874cuda3std3__442_GLOBAL__N__e2bf479e_4_k_cu_0ee7f0a2_105876ignoreE,(_ZN40_INTERNAL_e2bf479e_4_k_cu_0ee7f0a2_105874cute7productE - _ZN40_INTERNAL_e2bf479e_4_k_cu_0ee7f0a2_105874cuda3std3__442_GLOBAL__N__e2bf479e_4_k_cu_0ee7f0a2_105876ignoreE)
_ZN40_INTERNAL_e2bf479e_4_k_cu_0ee7f0a2_105874cuda3std3__442_GLOBAL__N__e2bf479e_4_k_cu_0ee7f0a2_105876ignoreE:
	.zero		1
	.type		_ZN40_INTERNAL_e2bf479e_4_k_cu_0ee7f0a2_105874cute7productE,@object
	.size		_ZN40_INTERNAL_e2bf479e_4_k_cu_0ee7f0a2_105874cute7productE,(_ZN40_INTERNAL_e2bf479e_4_k_cu_0ee7f0a2_105874cuda3std3__45__cpo3endE - _ZN40_INTERNAL_e2bf479e_4_k_cu_0ee7f0a2_105874cute7productE)
_ZN40_INTERNAL_e2bf479e_4_k_cu_0ee7f0a2_105874cute7productE:
	.zero		1
	.type		_ZN40_INTERNAL_e2bf479e_4_k_cu_0ee7f0a2_105874cuda3std3__45__cpo3endE,@object
	.size		_ZN40_INTERNAL_e2bf479e_4_k_cu_0ee7f0a2_105874cuda3std3__45__cpo3endE,(_ZN40_INTERNAL_e2bf479e_4_k_cu_0ee7f0a2_105874cuda3std3__419piecewise_constructE - _ZN40_INTERNAL_e2bf479e_4_k_cu_0ee7f0a2_105874cuda3std3__45__cpo3endE)
_ZN40_INTERNAL_e2bf479e_4_k_cu_0ee7f0a2_105874cuda3std3__45__cpo3endE:
	.zero		1
	.type		_ZN40_INTERNAL_e2bf479e_4_k_cu_0ee7f0a2_105874cuda3std3__419piecewise_constructE,@object
	.size		_ZN40_INTERNAL_e2bf479e_4_k_cu_0ee7f0a2_105874cuda3std3__419piecewise_constructE,(_ZN40_INTERNAL_e2bf479e_4_k_cu_0ee7f0a2_105874cuda3std3__45__cpo4cendE - _ZN40_INTERNAL_e2bf479e_4_k_cu_0ee7f0a2_105874cuda3std3__419piecewise_constructE)
_ZN40_INTERNAL_e2bf479e_4_k_cu_0ee7f0a2_105874cuda3std3__419piecewise_constructE:
	.zero		1
	.type		_ZN40_INTERNAL_e2bf479e_4_k_cu_0ee7f0a2_105874cuda3std3__45__cpo4cendE,@object
	.size		_ZN40_INTERNAL_e2bf479e_4_k_cu_0ee7f0a2_105874cuda3std3__45__cpo4cendE,(_ZN40_INTERNAL_e2bf479e_4_k_cu_0ee7f0a2_105874cuda3std6ranges3__45__cpo4swapE - _ZN40_INTERNAL_e2bf479e_4_k_cu_0ee7f0a2_105874cuda3std3__45__cpo4cendE)
_ZN40_INTERNAL_e2bf479e_4_k_cu_0ee7f0a2_105874cuda3std3__45__cpo4cendE:
	.zero		1
	.type		_ZN40_INTERNAL_e2bf479e_4_k_cu_0ee7f0a2_105874cuda3std6ranges3__45__cpo4swapE,@object
	.size		_ZN40_INTERNAL_e2bf479e_4_k_cu_0ee7f0a2_105874cuda3std6ranges3__45__cpo4swapE,(.L_8 - _ZN40_INTERNAL_e2bf479e_4_k_cu_0ee7f0a2_105874cuda3std6ranges3__45__cpo4swapE)
_ZN40_INTERNAL_e2bf479e_4_k_cu_0ee7f0a2_105874cuda3std6ranges3__45__cpo4swapE:
	.zero		1
.L_8:


//--------------------- .nv.constant0._ZN7cutlass13device_kernelINS_4gemm6kernel13GemmUniversalIN4cute5tupleIJiiiiEEENS1_10collective13CollectiveMmaINS1_34MainloopSm90TmaGmmaWarpSpecializedILi9ENS5_IJNS4_1CILi2EEENSA_ILi1EEESC_EEENS1_35KernelTmaWarpSpecializedCooperativeEEENS5_IJNSA_ILi192EEENSA_ILi8EEENSA_ILi128EEEEEEaNS5_IJlSC_lEEEaSK_NS4_8TiledMMAINS4_8MMA_AtomIJNS4_4SM904GMMA25MMA_64x8x32_S32S8S8_SS_TNEEEENS4_6LayoutISD_NS5_IJSC_NSA_ILi0EEESS_EEEEENS5_IJNS4_10UnderscoreESV_SV_EEEEENS4_13SM90_TMA_LOADENS4_14ComposedLayoutINS4_7SwizzleILi3ELi4ELi3EEENS4_18smem_ptr_flag_bitsILi8EEENSR_INS5_IJSH_SI_EEENS5_IJSI_SC_EEEEEEEvNS4_8identityENS4_23SM90_TMA_LOAD_MULTICASTES17_vS18_EENS_8epilogue10collective6detail29Sm90TmaWarpSpecializedAdapterINS1C_15DefaultEpilogueIaSK_SK_NS1B_6thread17LinearCombinationIaLi1EiiLNS1G_9ScaleType4KindE0ELNS_15FloatRoundStyleE2EaEENS1_15EpilogueDefaultEEEEEvvEEEEvNT_6ParamsE --------------------------
	.section	.nv.constant0._ZN7cutlass13device_kernelINS_4gemm6kernel13GemmUniversalIN4cute5tupleIJiiiiEEENS1_10collective13CollectiveMmaINS1_34MainloopSm90TmaGmmaWarpSpecializedILi9ENS5_IJNS4_1CILi2EEENSA_ILi1EEESC_EEENS1_35KernelTmaWarpSpecializedCooperativeEEENS5_IJNSA_ILi192EEENSA_ILi8EEENSA_ILi128EEEEEEaNS5_IJlSC_lEEEaSK_NS4_8TiledMMAINS4_8MMA_AtomIJNS4_4SM904GMMA25MMA_64x8x32_S32S8S8_SS_TNEEEENS4_6LayoutISD_NS5_IJSC_NSA_ILi0EEESS_EEEEENS5_IJNS4_10UnderscoreESV_SV_EEEEENS4_13SM90_TMA_LOADENS4_14ComposedLayoutINS4_7SwizzleILi3ELi4ELi3EEENS4_18smem_ptr_flag_bitsILi8EEENSR_INS5_IJSH_SI_EEENS5_IJSI_SC_EEEEEEEvNS4_8identityENS4_23SM90_TMA_LOAD_MULTICASTES17_vS18_EENS_8epilogue10collective6detail29Sm90TmaWarpSpecializedAdapterINS1C_15DefaultEpilogueIaSK_SK_NS1B_6thread17LinearCombinationIaLi1EiiLNS1G_9ScaleType4KindE0ELNS_15FloatRoundStyleE2EaEENS1_15EpilogueDefaultEEEEEvvEEEEvNT_6ParamsE,"a",@progbits
	.sectionflags	@""
	.align	4
.nv.constant0._ZN7cutlass13device_kernelINS_4gemm6kernel13GemmUniversalIN4cute5tupleIJiiiiEEENS1_10collective13CollectiveMmaINS1_34MainloopSm90TmaGmmaWarpSpecializedILi9ENS5_IJNS4_1CILi2EEENSA_ILi1EEESC_EEENS1_35KernelTmaWarpSpecializedCooperativeEEENS5_IJNSA_ILi192EEENSA_ILi8EEENSA_ILi128EEEEEEaNS5_IJlSC_lEEEaSK_NS4_8TiledMMAINS4_8MMA_AtomIJNS4_4SM904GMMA25MMA_64x8x32_S32S8S8_SS_TNEEEENS4_6LayoutISD_NS5_IJSC_NSA_ILi0EEESS_EEEEENS5_IJNS4_10UnderscoreESV_SV_EEEEENS4_13SM90_TMA_LOADENS4_14ComposedLayoutINS4_7SwizzleILi3ELi4ELi3EEENS4_18smem_ptr_flag_bitsILi8EEENSR_INS5_IJSH_SI_EEENS5_IJSI_SC_EEEEEEEvNS4_8identityENS4_23SM90_TMA_LOAD_MULTICASTES17_vS18_EENS_8epilogue10collective6detail29Sm90TmaWarpSpecializedAdapterINS1C_15DefaultEpilogueIaSK_SK_NS1B_6thread17LinearCombinationIaLi1EiiLNS1G_9ScaleType4KindE0ELNS_15FloatRoundStyleE2EaEENS1_15EpilogueDefaultEEEEEvvEEEEvNT_6ParamsE:
	.zero		1664


//--------------------- SYMBOLS --------------------------

	.type		.nv.reservedSmem.offset0,@object
	.size		.nv.reservedSmem.offset0,0x4
	.type		__assertfail,@function
